	.headerflags	@"EF_CUDA_TEXMODE_UNIFIED EF_CUDA_64BIT_ADDRESS EF_CUDA_ACCELERATORS EF_CUDA_SM90 EF_CUDA_VIRTUAL_SM(EF_CUDA_SM90)"
	.elftype	@"ET_EXEC"


//--------------------- .nv.info                  --------------------------
	.section	.nv.info,"",@"SHT_CUDA_INFO"
	.align	4


	//----- nvinfo : EIATTR_REGCOUNT
	.align		4
        /*0000*/ 	.byte	0x04, 0x2f
        /*0002*/ 	.short	(.L_1 - .L_0)
	.align		4
.L_0:
        /*0004*/ 	.word	index@(triton_poi_fused__unsafe_index_add_mul_sub_8)
        /*0008*/ 	.word	0x00000040


	//----- nvinfo : EIATTR_MIN_STACK_SIZE
	.align		4
.L_1:
        /*000c*/ 	.byte	0x04, 0x12
        /*000e*/ 	.short	(.L_3 - .L_2)
	.align		4
.L_2:
        /*0010*/ 	.word	index@(triton_poi_fused__unsafe_index_add_mul_sub_8)
        /*0014*/ 	.word	0x00000000


	//----- nvinfo : EIATTR_FRAME_SIZE
	.align		4
.L_3:
        /*0018*/ 	.byte	0x04, 0x11
        /*001a*/ 	.short	(.L_5 - .L_4)
	.align		4
.L_4:
        /*001c*/ 	.word	index@(triton_poi_fused__unsafe_index_add_mul_sub_8)
        /*0020*/ 	.word	0x00000000


	//----- nvinfo : EIATTR_MIN_STACK_SIZE
	.align		4
.L_5:
        /*0024*/ 	.byte	0x04, 0x12
        /*0026*/ 	.short	(.L_7 - .L_6)
	.align		4
.L_6:
        /*0028*/ 	.word	index@(triton_poi_fused__unsafe_index_add_mul_sub_8)
        /*002c*/ 	.word	0x00000000
.L_7:


//--------------------- .nv.info.triton_poi_fused__unsafe_index_add_mul_sub_8 --------------------------
	.section	.nv.info.triton_poi_fused__unsafe_index_add_mul_sub_8,"",@"SHT_CUDA_INFO"
	.sectionflags	@""
	.align	4


	//----- nvinfo : EIATTR_CUDA_API_VERSION
	.align		4
        /*0000*/ 	.byte	0x04, 0x37
        /*0002*/ 	.short	(.L_9 - .L_8)
.L_8:
        /*0004*/ 	.word	0x0000007c


	//----- nvinfo : EIATTR_KPARAM_INFO
	.align		4
.L_9:
        /*0008*/ 	.byte	0x04, 0x17
        /*000a*/ 	.short	(.L_11 - .L_10)
.L_10:
        /*000c*/ 	.word	0x00000000
        /*0010*/ 	.short	0x000b
        /*0012*/ 	.short	0x0058
        /*0014*/ 	.byte	0x00, 0xf0, 0x11, 0x00


	//----- nvinfo : EIATTR_KPARAM_INFO
	.align		4
.L_11:
        /*0018*/ 	.byte	0x04, 0x17
        /*001a*/ 	.short	(.L_13 - .L_12)
.L_12:
        /*001c*/ 	.word	0x00000000
        /*0020*/ 	.short	0x000a
        /*0022*/ 	.short	0x0050
        /*0024*/ 	.byte	0x00, 0xf4, 0x21, 0x00


	//----- nvinfo : EIATTR_KPARAM_INFO
	.align		4
.L_13:
        /*0028*/ 	.byte	0x04, 0x17
        /*002a*/ 	.short	(.L_15 - .L_14)
.L_14:
        /*002c*/ 	.word	0x00000000
        /*0030*/ 	.short	0x0009
        /*0032*/ 	.short	0x0048
        /*0034*/ 	.byte	0x00, 0xf4, 0x21, 0x00


	//----- nvinfo : EIATTR_KPARAM_INFO
	.align		4
.L_15:
        /*0038*/ 	.byte	0x04, 0x17
        /*003a*/ 	.short	(.L_17 - .L_16)
.L_16:
        /*003c*/ 	.word	0x00000000
        /*0040*/ 	.short	0x0008
        /*0042*/ 	.short	0x0040
        /*0044*/ 	.byte	0x00, 0xf4, 0x21, 0x00


	//----- nvinfo : EIATTR_KPARAM_INFO
	.align		4
.L_17:
        /*0048*/ 	.byte	0x04, 0x17
        /*004a*/ 	.short	(.L_19 - .L_18)
.L_18:
        /*004c*/ 	.word	0x00000000
        /*0050*/ 	.short	0x0007
        /*0052*/ 	.short	0x0038
        /*0054*/ 	.byte	0x00, 0xf4, 0x21, 0x00


	//----- nvinfo : EIATTR_KPARAM_INFO
	.align		4
.L_19:
        /*0058*/ 	.byte	0x04, 0x17
        /*005a*/ 	.short	(.L_21 - .L_20)
.L_20:
        /*005c*/ 	.word	0x00000000
        /*0060*/ 	.short	0x0006
        /*0062*/ 	.short	0x0030
        /*0064*/ 	.byte	0x00, 0xf4, 0x21, 0x00


	//----- nvinfo : EIATTR_KPARAM_INFO
	.align		4
.L_21:
        /*0068*/ 	.byte	0x04, 0x17
        /*006a*/ 	.short	(.L_23 - .L_22)
.L_22:
        /*006c*/ 	.word	0x00000000
        /*0070*/ 	.short	0x0005
        /*0072*/ 	.short	0x0028
        /*0074*/ 	.byte	0x00, 0xf4, 0x21, 0x00


	//----- nvinfo : EIATTR_KPARAM_INFO
	.align		4
.L_23:
        /*0078*/ 	.byte	0x04, 0x17
        /*007a*/ 	.short	(.L_25 - .L_24)
.L_24:
        /*007c*/ 	.word	0x00000000
        /*0080*/ 	.short	0x0004
        /*0082*/ 	.short	0x0020
        /*0084*/ 	.byte	0x00, 0xf4, 0x21, 0x00


	//----- nvinfo : EIATTR_KPARAM_INFO
	.align		4
.L_25:
        /*0088*/ 	.byte	0x04, 0x17
        /*008a*/ 	.short	(.L_27 - .L_26)
.L_26:
        /*008c*/ 	.word	0x00000000
        /*0090*/ 	.short	0x0003
        /*0092*/ 	.short	0x0018
        /*0094*/ 	.byte	0x00, 0xf4, 0x21, 0x00


	//----- nvinfo : EIATTR_KPARAM_INFO
	.align		4
.L_27:
        /*0098*/ 	.byte	0x04, 0x17
        /*009a*/ 	.short	(.L_29 - .L_28)
.L_28:
        /*009c*/ 	.word	0x00000000
        /*00a0*/ 	.short	0x0002
        /*00a2*/ 	.short	0x0010
        /*00a4*/ 	.byte	0x00, 0xf4, 0x21, 0x00


	//----- nvinfo : EIATTR_KPARAM_INFO
	.align		4
.L_29:
        /*00a8*/ 	.byte	0x04, 0x17
        /*00aa*/ 	.short	(.L_31 - .L_30)
.L_30:
        /*00ac*/ 	.word	0x00000000
        /*00b0*/ 	.short	0x0001
        /*00b2*/ 	.short	0x0008
        /*00b4*/ 	.byte	0x00, 0xf4, 0x21, 0x00


	//----- nvinfo : EIATTR_KPARAM_INFO
	.align		4
.L_31:
        /*00b8*/ 	.byte	0x04, 0x17
        /*00ba*/ 	.short	(.L_33 - .L_32)
.L_32:
        /*00bc*/ 	.word	0x00000000
        /*00c0*/ 	.short	0x0000
        /*00c2*/ 	.short	0x0000
        /*00c4*/ 	.byte	0x00, 0xf4, 0x21, 0x00


	//----- nvinfo : EIATTR_SPARSE_MMA_MASK
	.align		4
.L_33:
        /*00c8*/ 	.byte	0x03, 0x50
        /*00ca*/ 	.short	0x0000


	//----- nvinfo : EIATTR_MAXREG_COUNT
	.align		4
        /*00cc*/ 	.byte	0x03, 0x1b
        /*00ce*/ 	.short	0x00ff


	//----- nvinfo : EIATTR_EXIT_INSTR_OFFSETS
	.align		4
        /*00d0*/ 	.byte	0x04, 0x1c
        /*00d2*/ 	.short	(.L_35 - .L_34)


	//   ....[0]....
.L_34:
        /*00d4*/ 	.word	0x000026b0


	//----- nvinfo : EIATTR_REQNTID
	.align		4
.L_35:
        /*00d8*/ 	.byte	0x04, 0x10
        /*00da*/ 	.short	(.L_37 - .L_36)
.L_36:
        /*00dc*/ 	.word	0x00000080
        /*00e0*/ 	.word	0x00000001
        /*00e4*/ 	.word	0x00000001


	//----- nvinfo : EIATTR_CBANK_PARAM_SIZE
	.align		4
.L_37:
        /*00e8*/ 	.byte	0x03, 0x19
        /*00ea*/ 	.short	0x005c


	//----- nvinfo : EIATTR_PARAM_CBANK
	.align		4
        /*00ec*/ 	.byte	0x04, 0x0a
        /*00ee*/ 	.short	(.L_39 - .L_38)
	.align		4
.L_38:
        /*00f0*/ 	.word	index@(.nv.constant0.triton_poi_fused__unsafe_index_add_mul_sub_8)
        /*00f4*/ 	.short	0x0210
        /*00f6*/ 	.short	0x005c


	//----- nvinfo : EIATTR_SW_WAR
	.align		4
.L_39:
        /*00f8*/ 	.byte	0x04, 0x36
        /*00fa*/ 	.short	(.L_41 - .L_40)
.L_40:
        /*00fc*/ 	.word	0x00000008
.L_41:


//--------------------- .nv.callgraph             --------------------------
	.section	.nv.callgraph,"",@"SHT_CUDA_CALLGRAPH"
	.align	4
	.sectionentsize	8
	.align		4
        /*0000*/ 	.word	0x00000000
	.align		4
        /*0004*/ 	.word	0xffffffff
	.align		4
        /*0008*/ 	.word	0x00000000
	.align		4
        /*000c*/ 	.word	0xfffffffe
	.align		4
        /*0010*/ 	.word	0x00000000
	.align		4
        /*0014*/ 	.word	0xfffffffd
	.align		4
        /*0018*/ 	.word	0x00000000
	.align		4
        /*001c*/ 	.word	0xfffffffc


//--------------------- .text.triton_poi_fused__unsafe_index_add_mul_sub_8 --------------------------
	.section	.text.triton_poi_fused__unsafe_index_add_mul_sub_8,"ax",@progbits
	.align	128
        .global         triton_poi_fused__unsafe_index_add_mul_sub_8
        .type           triton_poi_fused__unsafe_index_add_mul_sub_8,@function
        .size           triton_poi_fused__unsafe_index_add_mul_sub_8,(.L_x_1 - triton_poi_fused__unsafe_index_add_mul_sub_8)
        .other          triton_poi_fused__unsafe_index_add_mul_sub_8,@"STO_CUDA_ENTRY STV_DEFAULT"
triton_poi_fused__unsafe_index_add_mul_sub_8:
.text.triton_poi_fused__unsafe_index_add_mul_sub_8:
[----:B------:R-:W-:Y:S01]  /*0000*/  LDC R1, c[0x0][0x28] ;  /* 0x00000a00ff017b82 */ /* 0x000fe20000000800 */
[----:B------:R-:W1:Y:S07]  /*0010*/  S2R R0, SR_TID.X ;  /* 0x0000000000007919 */ /* 0x000e6e0000002100 */
[----:B------:R-:W2:Y:S01]  /*0020*/  LDC.64 R28, c[0x0][0x220] ;  /* 0x00008800ff1c7b82 */ /* 0x000ea20000000a00 */
[----:B------:R-:W-:Y:S01]  /*0030*/  ULDC.64 UR4, c[0x0][0x208] ;  /* 0x0000820000047ab9 */ /* 0x000fe20000000a00 */
[----:B------:R-:W-:Y:S01]  /*0040*/  ULDC.64 UR6, c[0x0][0x230] ;  /* 0x00008c0000067ab9 */ /* 0x000fe20000000a00 */
[----:B------:R-:W3:Y:S05]  /*0050*/  S2R R7, SR_CTAID.X ;  /* 0x0000000000077919 */ /* 0x000eea0000002500 */
[----:B------:R-:W4:Y:S08]  /*0060*/  LDC.64 R30, c[0x0][0x250] ;  /* 0x00009400ff1e7b82 */ /* 0x000f300000000a00 */
[----:B------:R-:W5:Y:S08]  /*0070*/  LDC.64 R26, c[0x0][0x218] ;  /* 0x00008600ff1a7b82 */ /* 0x000f700000000a00 */
[----:B------:R-:W2:Y:S01]  /*0080*/  LDC.64 R32, c[0x0][0x248] ;  /* 0x00009200ff207b82 */ /* 0x000ea20000000a00 */
[----:B-1----:R-:W-:-:S07]  /*0090*/  IMAD.SHL.U32 R0, R0, 0x4, RZ ;  /* 0x0000000400007824 */ /* 0x002fce00078e00ff */
[----:B------:R-:W1:Y:S01]  /*00a0*/  LDC.64 R20, c[0x0][0x228] ;  /* 0x00008a00ff147b82 */ /* 0x000e620000000a00 */
[----:B---3--:R-:W-:Y:S02]  /*00b0*/  SHF.R.S32.HI R45, RZ, 0x15, R7 ;  /* 0x00000015ff2d7819 */ /* 0x008fe40000011407 */
[----:B------:R-:W-:Y:S02]  /*00c0*/  LOP3.LUT R0, R0, 0x1fc, RZ, 0xc0, !PT ;  /* 0x000001fc00007812 */ /* 0x000fe400078ec0ff */
[----:B------:R-:W-:-:S03]  /*00d0*/  SGXT R45, R45, 0x1 ;  /* 0x000000012d2d781a */ /* 0x000fc60000000200 */
[----:B------:R-:W3:Y:S01]  /*00e0*/  LDC.64 R22, c[0x0][0x238] ;  /* 0x00008e00ff167b82 */ /* 0x000ee20000000a00 */
[----:B------:R-:W-:-:S05]  /*00f0*/  IMAD R4, R7, 0x400, R0 ;  /* 0x0000040007047824 */ /* 0x000fca00078e0200 */
[----:B------:R-:W-:Y:S02]  /*0100*/  SHF.R.S32.HI R3, RZ, 0x1f, R4 ;  /* 0x0000001fff037819 */ /* 0x000fe40000011404 */
[----:B------:R-:W1:Y:S02]  /*0110*/  LDC.64 R48, c[0x0][0x258] ;  /* 0x00009600ff307b82 */ /* 0x000e640000000a00 */
[----:B------:R-:W-:-:S04]  /*0120*/  LEA.HI R3, R3, R4, RZ, 0x3 ;  /* 0x0000000403037211 */ /* 0x000fc800078f18ff */
[----:B------:R-:W-:Y:S02]  /*0130*/  SHF.R.S32.HI R5, RZ, 0x3, R3 ;  /* 0x00000003ff057819 */ /* 0x000fe40000011403 */
[----:B------:R-:W3:Y:S02]  /*0140*/  LDC.64 R36, c[0x0][0x260] ;  /* 0x00009800ff247b82 */ /* 0x000ee40000000a00 */
[----:B------:R-:W-:-:S04]  /*0150*/  LEA.HI R0, R5, R5, RZ, 0x3 ;  /* 0x0000000505007211 */ /* 0x000fc800078f18ff */
[----:B------:R-:W-:Y:S02]  /*0160*/  LOP3.LUT R2, R0, 0xfffffff8, RZ, 0xc0, !PT ;  /* 0xfffffff800027812 */ /* 0x000fe400078ec0ff */
[----:B------:R-:W-:Y:S02]  /*0170*/  LEA.HI R0, R45, R4, RZ, 0x6 ;  /* 0x000000042d007211 */ /* 0x000fe400078f30ff */
[----:B------:R-:W-:Y:S02]  /*0180*/  IADD3 R5, R5, -R2, RZ ;  /* 0x8000000205057210 */ /* 0x000fe40007ffe0ff */
[----:B------:R-:W-:-:S03]  /*0190*/  SHF.R.S32.HI R0, RZ, 0x6, R0 ;  /* 0x00000006ff007819 */ /* 0x000fc60000011400 */
[----:B--2---:R-:W-:Y:S01]  /*01a0*/  IMAD.WIDE R34, R5, 0x8, R28 ;  /* 0x0000000805227825 */ /* 0x004fe200078e021c */
[----:B------:R-:W-:-:S04]  /*01b0*/  LEA.HI R2, R0, R0, RZ, 0x3 ;  /* 0x0000000000027211 */ /* 0x000fc800078f18ff */
[----:B------:R-:W-:Y:S01]  /*01c0*/  LOP3.LUT R51, R2, 0xfffffff8, RZ, 0xc0, !PT ;  /* 0xfffffff802337812 */ /* 0x000fe200078ec0ff */
[----:B----4-:R-:W-:Y:S01]  /*01d0*/  IMAD.WIDE R24, R5, 0x8, R30 ;  /* 0x0000000805187825 */ /* 0x010fe200078e021e */
[----:B------:R-:W2:Y:S03]  /*01e0*/  LDG.E.EL.64 R34, desc[UR4][R34.64] ;  /* 0x0000000422227981 */ /* 0x000ea6000c2e1b00 */
[----:B------:R-:W-:Y:S02]  /*01f0*/  IMAD.IADD R51, R0, 0x1, -R51 ;  /* 0x0000000100337824 */ /* 0x000fe400078e0a33 */
[----:B------:R-:W4:Y:S01]  /*0200*/  LDG.E.EL.64 R24, desc[UR4][R24.64] ;  /* 0x0000000418187981 */ /* 0x000f22000c2e1b00 */
[----:B------:R-:W-:Y:S01]  /*0210*/  LOP3.LUT R15, R3, 0xfffffff8, RZ, 0xc0, !PT ;  /* 0xfffffff8030f7812 */ /* 0x000fe200078ec0ff */
[----:B-----5:R-:W-:-:S03]  /*0220*/  IMAD.WIDE R12, R51, 0x8, R26 ;  /* 0x00000008330c7825 */ /* 0x020fc600078e021a */
[----:B------:R-:W-:-:S03]  /*0230*/  IADD3 R15, R4, -R15, RZ ;  /* 0x8000000f040f7210 */ /* 0x000fc60007ffe0ff */
[----:B------:R-:W5:Y:S01]  /*0240*/  LDG.E.EL.64 R12, desc[UR4][R12.64] ;  /* 0x000000040c0c7981 */ /* 0x000f62000c2e1b00 */
[----:B0-----:R-:W-:-:S04]  /*0250*/  IMAD.WIDE R6, R51, 0x8, R32 ;  /* 0x0000000833067825 */ /* 0x001fc800078e0220 */
[C---:B-1----:R-:W-:Y:S02]  /*0260*/  IMAD.WIDE R8, R15.reuse, 0x8, R20 ;  /* 0x000000080f087825 */ /* 0x042fe400078e0214 */
[----:B------:R-:W5:Y:S04]  /*0270*/  LDG.E.EL.64 R6, desc[UR4][R6.64] ;  /* 0x0000000406067981 */ /* 0x000f68000c2e1b00 */
[----:B------:R-:W5:Y:S01]  /*0280*/  LDG.E.EL.128 R8, desc[UR4][R8.64] ;  /* 0x0000000408087981 */ /* 0x000f62000c2e1d00 */
[----:B---3--:R-:W-:-:S06]  /*0290*/  IMAD.WIDE R16, R15, 0x8, R22 ;  /* 0x000000080f107825 */ /* 0x008fcc00078e0216 */
[----:B------:R-:W3:Y:S01]  /*02a0*/  LDG.E.EL.128 R16, desc[UR4][R16.64] ;  /* 0x0000000410107981 */ /* 0x000ee2000c2e1d00 */
[----:B------:R-:W-:-:S05]  /*02b0*/  VIADD R40, R4, 0x200 ;  /* 0x0000020004287836 */ /* 0x000fca0000000000 */
[CC--:B------:R-:W-:Y:S02]  /*02c0*/  LEA.HI R0, R45.reuse, R40.reuse, RZ, 0x3 ;  /* 0x000000282d007211 */ /* 0x0c0fe400078f18ff */
[----:B------:R-:W-:Y:S02]  /*02d0*/  LEA.HI R2, R45, R40, RZ, 0x6 ;  /* 0x000000282d027211 */ /* 0x000fe400078f30ff */
[----:B------:R-:W-:Y:S02]  /*02e0*/  SHF.R.S32.HI R43, RZ, 0x3, R0 ;  /* 0x00000003ff2b7819 */ /* 0x000fe40000011400 */
[----:B------:R-:W-:Y:S02]  /*02f0*/  SHF.R.S32.HI R2, RZ, 0x6, R2 ;  /* 0x00000006ff027819 */ /* 0x000fe40000011402 */
[----:B------:R-:W-:Y:S02]  /*0300*/  LEA.HI R0, R43, R43, RZ, 0x3 ;  /* 0x0000002b2b007211 */ /* 0x000fe400078f18ff */
[----:B------:R-:W-:-:S02]  /*0310*/  LEA.HI R3, R2, R2, RZ, 0x3 ;  /* 0x0000000202037211 */ /* 0x000fc400078f18ff */
[----:B------:R-:W-:Y:S02]  /*0320*/  LOP3.LUT R14, R0, 0xfffffff8, RZ, 0xc0, !PT ;  /* 0xfffffff8000e7812 */ /* 0x000fe400078ec0ff */
[----:B------:R-:W-:Y:S02]  /*0330*/  IADD3 R0, R4, 0x2, RZ ;  /* 0x0000000204007810 */ /* 0x000fe40007ffe0ff */
[----:B------:R-:W-:Y:S01]  /*0340*/  LOP3.LUT R3, R3, 0xfffffff8, RZ, 0xc0, !PT ;  /* 0xfffffff803037812 */ /* 0x000fe200078ec0ff */
[----:B------:R-:W-:Y:S01]  /*0350*/  IMAD.IADD R43, R43, 0x1, -R14 ;  /* 0x000000012b2b7824 */ /* 0x000fe200078e0a0e */
[----:B------:R-:W-:-:S03]  /*0360*/  LEA.HI R14, R45, R0, RZ, 0x3 ;  /* 0x000000002d0e7211 */ /* 0x000fc600078f18ff */
[----:B------:R-:W-:Y:S01]  /*0370*/  IMAD.WIDE R28, R43, 0x8, R28 ;  /* 0x000000082b1c7825 */ /* 0x000fe200078e021c */
[----:B------:R-:W-:-:S03]  /*0380*/  LOP3.LUT R39, R14, 0xfffffff8, RZ, 0xc0, !PT ;  /* 0xfffffff80e277812 */ /* 0x000fc600078ec0ff */
[----:B------:R-:W-:Y:S01]  /*0390*/  IMAD.WIDE R30, R43, 0x8, R30 ;  /* 0x000000082b1e7825 */ /* 0x000fe200078e021e */
[----:B------:R-:W-:Y:S01]  /*03a0*/  IADD3 R39, R0, -R39, RZ ;  /* 0x8000002700277210 */ /* 0x000fe20007ffe0ff */
[----:B------:R-:W3:Y:S02]  /*03b0*/  LDG.E.EL.64 R28, desc[UR4][R28.64] ;  /* 0x000000041c1c7981 */ /* 0x000ee4000c2e1b00 */
[----:B------:R-:W-:Y:S02]  /*03c0*/  IMAD.IADD R3, R2, 0x1, -R3 ;  /* 0x0000000102037824 */ /* 0x000fe400078e0a03 */
[----:B------:R-:W3:Y:S02]  /*03d0*/  LDG.E.EL.64 R30, desc[UR4][R30.64] ;  /* 0x000000041e1e7981 */ /* 0x000ee4000c2e1b00 */
[----:B------:R-:W-:-:S04]  /*03e0*/  IMAD.WIDE R26, R3, 0x8, R26 ;  /* 0x00000008031a7825 */ /* 0x000fc800078e021a */
[----:B------:R-:W-:Y:S02]  /*03f0*/  IMAD.WIDE R32, R3, 0x8, R32 ;  /* 0x0000000803207825 */ /* 0x000fe400078e0220 */
[----:B------:R-:W3:Y:S01]  /*0400*/  LDG.E.EL.64 R26, desc[UR4][R26.64] ;  /* 0x000000041a1a7981 */ /* 0x000ee2000c2e1b00 */
[----:B--2---:R-:W-:Y:S02]  /*0410*/  SHF.R.U32.HI R41, RZ, 0x1d, R35 ;  /* 0x0000001dff297819 */ /* 0x004fe40000011623 */
[----:B----4-:R-:W-:Y:S02]  /*0420*/  SHF.R.U32.HI R47, RZ, 0x1d, R25 ;  /* 0x0000001dff2f7819 */ /* 0x010fe40000011619 */
[----:B-----5:R-:W-:Y:S01]  /*0430*/  SHF.R.U32.HI R0, RZ, 0x1d, R13 ;  /* 0x0000001dff007819 */ /* 0x020fe2000001160d */
[----:B------:R-:W-:Y:S01]  /*0440*/  IMAD.WIDE R20, R39, 0x8, R20 ;  /* 0x0000000827147825 */ /* 0x000fe200078e0214 */
[----:B------:R-:W-:Y:S01]  /*0450*/  LOP3.LUT R41, R41, 0x4, RZ, 0xc0, !PT ;  /* 0x0000000429297812 */ /* 0x000fe200078ec0ff */
[----:B------:R-:W2:Y:S01]  /*0460*/  LDG.E.EL.64 R32, desc[UR4][R32.64] ;  /* 0x0000000420207981 */ /* 0x000ea2000c2e1b00 */
[----:B------:R-:W-:-:S02]  /*0470*/  LOP3.LUT R47, R47, 0x4, RZ, 0xc0, !PT ;  /* 0x000000042f2f7812 */ /* 0x000fc400078ec0ff */
[----:B------:R-:W-:-:S04]  /*0480*/  IADD3 R42, P0, R34, R41, RZ ;  /* 0x00000029222a7210 */ /* 0x000fc80007f1e0ff */
[----:B------:R-:W-:Y:S01]  /*0490*/  IADD3.X R41, RZ, R35, RZ, P0, !PT ;  /* 0x00000023ff297210 */ /* 0x000fe200007fe4ff */
[--C-:B------:R-:W-:Y:S01]  /*04a0*/  IMAD.WIDE R34, R5, 0x4, R48.reuse ;  /* 0x0000000405227825 */ /* 0x100fe200078e0230 */
[----:B------:R-:W-:Y:S02]  /*04b0*/  IADD3 R38, P0, R24, R47, RZ ;  /* 0x0000002f18267210 */ /* 0x000fe40007f1e0ff */
[----:B------:R-:W-:Y:S01]  /*04c0*/  LOP3.LUT R5, R0, 0x4, RZ, 0xc0, !PT ;  /* 0x0000000400057812 */ /* 0x000fe200078ec0ff */
[----:B------:R-:W-:Y:S01]  /*04d0*/  IMAD.WIDE R48, R43, 0x4, R48 ;  /* 0x000000042b307825 */ /* 0x000fe200078e0230 */
[----:B------:R-:W-:Y:S01]  /*04e0*/  SHF.R.U32.HI R0, RZ, 0x1d, R7 ;  /* 0x0000001dff007819 */ /* 0x000fe20000011607 */
[----:B------:R0:W4:Y:S02]  /*04f0*/  LDG.E.EL R2, desc[UR4][R34.64] ;  /* 0x0000000422027981 */ /* 0x000124000c2e1900 */
[----:B------:R-:W-:Y:S01]  /*0500*/  IMAD.X R43, RZ, RZ, R25, P0 ;  /* 0x000000ffff2b7224 */ /* 0x000fe200000e0619 */
[----:B------:R-:W-:-:S02]  /*0510*/  IADD3 R14, P0, R12, R5, RZ ;  /* 0x000000050c0e7210 */ /* 0x000fc40007f1e0ff */
[----:B------:R-:W-:Y:S01]  /*0520*/  SHF.R.U32.HI R12, RZ, 0x1b, R9 ;  /* 0x0000001bff0c7819 */ /* 0x000fe20000011609 */
[----:B------:R3:W5:Y:S01]  /*0530*/  LDG.E.EL R5, desc[UR4][R48.64] ;  /* 0x0000000430057981 */ /* 0x000762000c2e1900 */
[----:B------:R-:W-:Y:S02]  /*0540*/  IADD3.X R47, RZ, R13, RZ, P0, !PT ;  /* 0x0000000dff2f7210 */ /* 0x000fe400007fe4ff */
[----:B------:R-:W-:Y:S02]  /*0550*/  LOP3.LUT R13, R0, 0x4, RZ, 0xc0, !PT ;  /* 0x00000004000d7812 */ /* 0x000fe400078ec0ff */
[----:B------:R-:W-:Y:S02]  /*0560*/  LOP3.LUT R0, R12, 0x10, RZ, 0xc0, !PT ;  /* 0x000000100c007812 */ /* 0x000fe400078ec0ff */
[----:B0-----:R-:W-:Y:S02]  /*0570*/  IADD3 R35, P1, R6, R13, RZ ;  /* 0x0000000d06237210 */ /* 0x001fe40007f3e0ff */
[----:B------:R-:W-:-:S02]  /*0580*/  IADD3 R13, P0, R0, UR6, RZ ;  /* 0x00000006000d7c10 */ /* 0x000fc4000ff1e0ff */
[C---:B------:R-:W-:Y:S01]  /*0590*/  SHF.L.U64.HI R41, R42.reuse, 0x4, R41 ;  /* 0x000000042a297819 */ /* 0x040fe20000010229 */
[----:B------:R-:W-:Y:S01]  /*05a0*/  IMAD.X R34, RZ, RZ, R7, P1 ;  /* 0x000000ffff227224 */ /* 0x000fe200008e0607 */
[----:B---3--:R-:W-:Y:S01]  /*05b0*/  SHF.R.U32.HI R49, RZ, 0x1b, R17 ;  /* 0x0000001bff317819 */ /* 0x008fe20000011611 */
[----:B------:R-:W-:Y:S01]  /*05c0*/  IMAD.SHL.U32 R42, R42, 0x10, RZ ;  /* 0x000000102a2a7824 */ /* 0x000fe200078e00ff */
[C---:B------:R-:W-:Y:S01]  /*05d0*/  LEA R6, P1, R8.reuse, R13, 0x2 ;  /* 0x0000000d08067211 */ /* 0x040fe200078210ff */
[--C-:B------:R-:W-:Y:S01]  /*05e0*/  IMAD.WIDE R24, R51, 0x4, R36.reuse ;  /* 0x0000000433187825 */ /* 0x100fe200078e0224 */
[----:B------:R-:W-:Y:S01]  /*05f0*/  IADD3.X R7, RZ, UR7, RZ, P0, !PT ;  /* 0x00000007ff077c10 */ /* 0x000fe200087fe4ff */
[----:B------:R-:W0:Y:S01]  /*0600*/  LDC.64 R12, c[0x0][0x240] ;  /* 0x00009000ff0c7b82 */ /* 0x000e220000000a00 */
[----:B------:R-:W-:Y:S01]  /*0610*/  LOP3.LUT R49, R49, 0x10, RZ, 0xc0, !PT ;  /* 0x0000001031317812 */ /* 0x000fe200078ec0ff */
[----:B------:R-:W-:Y:S01]  /*0620*/  IMAD.WIDE R36, R3, 0x4, R36 ;  /* 0x0000000403247825 */ /* 0x000fe200078e0224 */
[----:B------:R-:W-:Y:S01]  /*0630*/  LEA.HI.X R8, R8, R7, R9, 0x2, P1 ;  /* 0x0000000708087211 */ /* 0x000fe200008f1409 */
[----:B------:R1:W3:Y:S01]  /*0640*/  LDG.E.EL R3, desc[UR4][R24.64] ;  /* 0x0000000418037981 */ /* 0x0002e2000c2e1900 */
[----:B------:R-:W-:-:S02]  /*0650*/  IADD3 R48, P0, R42, R6, RZ ;  /* 0x000000062a307210 */ /* 0x000fc40007f1e0ff */
[----:B------:R-:W-:Y:S01]  /*0660*/  IADD3 R49, P1, R49, UR6, RZ ;  /* 0x0000000631317c10 */ /* 0x000fe2000ff3e0ff */
[----:B------:R1:W2:Y:S01]  /*0670*/  LDG.E.EL R0, desc[UR4][R36.64] ;  /* 0x0000000424007981 */ /* 0x0002a2000c2e1900 */
[C---:B------:R-:W-:Y:S02]  /*0680*/  SHF.L.U64.HI R9, R14.reuse, 0x6, R47 ;  /* 0x000000060e097819 */ /* 0x040fe4000001022f */
[----:B-1----:R-:W-:Y:S01]  /*0690*/  SHF.L.U32 R24, R14, 0x6, RZ ;  /* 0x000000060e187819 */ /* 0x002fe200000006ff */
[----:B------:R-:W-:Y:S01]  /*06a0*/  IMAD.X R14, R41, 0x1, R8, P0 ;  /* 0x00000001290e7824 */ /* 0x000fe200000e0608 */
[----:B------:R-:W-:Y:S02]  /*06b0*/  LEA R25, P2, R16, R49, 0x2 ;  /* 0x0000003110197211 */ /* 0x000fe400078410ff */
[----:B------:R-:W-:Y:S02]  /*06c0*/  IADD3 R46, P0, R24, R48, RZ ;  /* 0x00000030182e7210 */ /* 0x000fe40007f1e0ff */
[----:B------:R-:W-:-:S02]  /*06d0*/  IADD3.X R37, RZ, UR7, RZ, P1, !PT ;  /* 0x00000007ff257c10 */ /* 0x000fc40008ffe4ff */
[C---:B------:R-:W-:Y:S01]  /*06e0*/  SHF.L.U64.HI R34, R35.reuse, 0x6, R34 ;  /* 0x0000000623227819 */ /* 0x040fe20000010222 */
[----:B------:R-:W-:Y:S01]  /*06f0*/  IMAD.SHL.U32 R35, R35, 0x40, RZ ;  /* 0x0000004023237824 */ /* 0x000fe200078e00ff */
[----:B------:R-:W-:Y:S02]  /*0700*/  IADD3.X R47, R9, R14, RZ, P0, !PT ;  /* 0x0000000e092f7210 */ /* 0x000fe400007fe4ff */
[----:B------:R-:W-:Y:S02]  /*0710*/  LEA.HI.X R37, R16, R37, R17, 0x2, P2 ;  /* 0x0000002510257211 */ /* 0x000fe400010f1411 */
[----:B------:R-:W-:Y:S02]  /*0720*/  IADD3 R56, P0, R25, R42, RZ ;  /* 0x0000002a19387210 */ /* 0x000fe40007f1e0ff */
[C---:B------:R-:W-:Y:S02]  /*0730*/  LEA.HI R7, R45.reuse, R40, RZ, 0x9 ;  /* 0x000000282d077211 */ /* 0x040fe400078f48ff */
[----:B------:R-:W-:-:S02]  /*0740*/  LEA.HI R45, R45, R4, RZ, 0x9 ;  /* 0x000000042d2d7211 */ /* 0x000fc400078f48ff */
[----:B------:R-:W-:Y:S02]  /*0750*/  IADD3.X R16, R37, R41, RZ, P0, !PT ;  /* 0x0000002925107210 */ /* 0x000fe400007fe4ff */
[C---:B------:R-:W-:Y:S01]  /*0760*/  SHF.L.U64.HI R40, R38.reuse, 0x4, R43 ;  /* 0x0000000426287819 */ /* 0x040fe2000001022b */
[----:B------:R-:W-:Y:S01]  /*0770*/  IMAD.SHL.U32 R38, R38, 0x10, RZ ;  /* 0x0000001026267824 */ /* 0x000fe200078e00ff */
[----:B------:R-:W-:Y:S02]  /*0780*/  IADD3 R44, P0, R35, R56, RZ ;  /* 0x00000038232c7210 */ /* 0x000fe40007f1e0ff */
[----:B------:R-:W-:Y:S02]  /*0790*/  SHF.R.S32.HI R36, RZ, 0x9, R45 ;  /* 0x00000009ff247819 */ /* 0x000fe4000001142d */
[----:B------:R-:W-:Y:S02]  /*07a0*/  IADD3 R48, P1, R35, R48, RZ ;  /* 0x0000003023307210 */ /* 0x000fe40007f3e0ff */
[----:B------:R-:W-:-:S02]  /*07b0*/  IADD3.X R45, R34, R16, RZ, P0, !PT ;  /* 0x00000010222d7210 */ /* 0x000fc400007fe4ff */
[----:B------:R-:W-:Y:S01]  /*07c0*/  IADD3 R58, P0, R38, R6, RZ ;  /* 0x00000006263a7210 */ /* 0x000fe20007f1e0ff */
[----:B------:R-:W-:-:S03]  /*07d0*/  IMAD.X R49, R34, 0x1, R14, P1 ;  /* 0x0000000122317824 */ /* 0x000fc600008e060e */
[----:B------:R-:W-:Y:S02]  /*07e0*/  IADD3.X R14, R40, R8, RZ, P0, !PT ;  /* 0x00000008280e7210 */ /* 0x000fe400007fe4ff */
[----:B------:R-:W-:Y:S01]  /*07f0*/  IADD3 R56, P0, R56, R24, RZ ;  /* 0x0000001838387210 */ /* 0x000fe20007f1e0ff */
[----:B------:R-:W-:-:S04]  /*0800*/  IMAD.SHL.U32 R36, R36, 0x40, RZ ;  /* 0x0000004024247824 */ /* 0x000fc800078e00ff */
[----:B------:R-:W-:Y:S01]  /*0810*/  IMAD.X R57, R16, 0x1, R9, P0 ;  /* 0x0000000110397824 */ /* 0x000fe200000e0609 */
[----:B------:R-:W-:Y:S01]  /*0820*/  IADD3 R50, P0, R38, R25, RZ ;  /* 0x0000001926327210 */ /* 0x000fe20007f1e0ff */
[----:B------:R-:W-:Y:S01]  /*0830*/  IMAD.WIDE R48, R36, 0x4, R48 ;  /* 0x0000000424307825 */ /* 0x000fe200078e0230 */
[----:B------:R-:W-:-:S03]  /*0840*/  IADD3 R52, P1, R58, R35, RZ ;  /* 0x000000233a347210 */ /* 0x000fc60007f3e0ff */
[----:B------:R-:W-:Y:S01]  /*0850*/  IMAD.WIDE R44, R36, 0x4, R44 ;  /* 0x00000004242c7825 */ /* 0x000fe200078e022c */
[----:B------:R-:W-:Y:S01]  /*0860*/  IADD3.X R51, R40, R37, RZ, P0, !PT ;  /* 0x0000002528337210 */ /* 0x000fe200007fe4ff */
[----:B------:R-:W2:Y:S01]  /*0870*/  LDG.E.EL R49, desc[UR4][R48.64] ;  /* 0x0000000430317981 */ /* 0x000ea2000c2e1900 */
[----:B------:R-:W-:Y:S01]  /*0880*/  IADD3 R16, P0, R50, R35, RZ ;  /* 0x0000002332107210 */ /* 0x000fe20007f1e0ff */
[----:B0-----:R-:W-:Y:S01]  /*0890*/  IMAD.WIDE R12, R15, 0x4, R12 ;  /* 0x000000040f0c7825 */ /* 0x001fe200078e020c */
[----:B------:R-:W-:Y:S01]  /*08a0*/  IADD3 R58, P2, R58, R24, RZ ;  /* 0x000000183a3a7210 */ /* 0x000fe20007f5e0ff */
[----:B------:R-:W2:Y:S02]  /*08b0*/  LDG.E.EL R44, desc[UR4][R44.64] ;  /* 0x000000042c2c7981 */ /* 0x000ea4000c2e1900 */
[--C-:B------:R-:W-:Y:S01]  /*08c0*/  IMAD.X R53, R14, 0x1, R34.reuse, P1 ;  /* 0x000000010e357824 */ /* 0x100fe200008e0622 */
[----:B------:R-:W-:Y:S01]  /*08d0*/  IADD3.X R59, R14, R9, RZ, P2, !PT ;  /* 0x000000090e3b7210 */ /* 0x000fe200017fe4ff */
[----:B------:R-:W-:Y:S01]  /*08e0*/  IMAD.X R17, R51, 0x1, R34, P0 ;  /* 0x0000000133117824 */ /* 0x000fe200000e0622 */
[----:B------:R-:W3:Y:S01]  /*08f0*/  LDG.E.EL.128 R12, desc[UR4][R12.64] ;  /* 0x000000040c0c7981 */ /* 0x000ee2000c2e1d00 */
[----:B------:R-:W-:-:S04]  /*0900*/  IMAD.WIDE R52, R36, 0x4, R52 ;  /* 0x0000000424347825 */ /* 0x000fc800078e0234 */
[C---:B------:R-:W-:Y:S01]  /*0910*/  IMAD.WIDE R54, R36.reuse, 0x4, R16 ;  /* 0x0000000424367825 */ /* 0x040fe200078e0210 */
[----:B------:R0:W4:Y:S03]  /*0920*/  LDG.E.EL R45, desc[UR4][R52.64] ;  /* 0x00000004342d7981 */ /* 0x000126000c2e1900 */
[C---:B------:R-:W-:Y:S01]  /*0930*/  IMAD.WIDE R46, R36.reuse, 0x4, R46 ;  /* 0x00000004242e7825 */ /* 0x040fe200078e022e */
[----:B------:R1:W4:Y:S03]  /*0940*/  LDG.E.EL R48, desc[UR4][R54.64] ;  /* 0x0000000436307981 */ /* 0x000326000c2e1900 */
[----:B------:R-:W-:Y:S02]  /*0950*/  IMAD.WIDE R56, R36, 0x4, R56 ;  /* 0x0000000424387825 */ /* 0x000fe400078e0238 */
[----:B------:R-:W5:Y:S04]  /*0960*/  LDG.E.EL R47, desc[UR4][R46.64] ;  /* 0x000000042e2f7981 */ /* 0x000f68000c2e1900 */
[----:B------:R-:W5:Y:S01]  /*0970*/  LDG.E.EL R46, desc[UR4][R56.64] ;  /* 0x00000004382e7981 */ /* 0x000f62000c2e1900 */
[----:B------:R-:W-:-:S04]  /*0980*/  SHF.R.U32.HI R16, RZ, 0x1b, R11 ;  /* 0x0000001bff107819 */ /* 0x000fc8000001160b */
[----:B------:R-:W-:-:S04]  /*0990*/  LOP3.LUT R16, R16, 0x10, RZ, 0xc0, !PT ;  /* 0x0000001010107812 */ /* 0x000fc800078ec0ff */
[----:B0-----:R-:W-:Y:S01]  /*09a0*/  IADD3 R53, P0, R16, UR6, RZ ;  /* 0x0000000610357c10 */ /* 0x001fe2000ff1e0ff */
[----:B------:R-:W-:-:S03]  /*09b0*/  IMAD.WIDE R16, R39, 0x8, R22 ;  /* 0x0000000827107825 */ /* 0x000fc600078e0216 */
[----:B------:R-:W-:Y:S02]  /*09c0*/  IADD3.X R23, RZ, UR7, RZ, P0, !PT ;  /* 0x00000007ff177c10 */ /* 0x000fe400087fe4ff */
[----:B------:R-:W-:Y:S02]  /*09d0*/  IADD3 R50, P0, R50, R24, RZ ;  /* 0x0000001832327210 */ /* 0x000fe40007f1e0ff */
[----:B------:R-:W-:-:S03]  /*09e0*/  LEA R39, P1, R10, R53, 0x2 ;  /* 0x000000350a277211 */ /* 0x000fc600078210ff */
[----:B------:R-:W-:Y:S01]  /*09f0*/  IMAD.X R51, R51, 0x1, R9, P0 ;  /* 0x0000000133337824 */ /* 0x000fe200000e0609 */
[----:B------:R-:W-:Y:S02]  /*0a00*/  LEA.HI.X R10, R10, R23, R11, 0x2, P1 ;  /* 0x000000170a0a7211 */ /* 0x000fe400008f140b */
[----:B------:R-:W-:-:S04]  /*0a10*/  IADD3 R52, P0, R39, R42, RZ ;  /* 0x0000002a27347210 */ /* 0x000fc80007f1e0ff */
[----:B------:R-:W-:Y:S02]  /*0a20*/  IADD3.X R11, R10, R41, RZ, P0, !PT ;  /* 0x000000290a0b7210 */ /* 0x000fe400007fe4ff */
[----:B------:R-:W-:-:S05]  /*0a30*/  IADD3 R22, P0, R52, R24, RZ ;  /* 0x0000001834167210 */ /* 0x000fca0007f1e0ff */
[----:B------:R-:W-:Y:S01]  /*0a40*/  IMAD.X R23, R11, 0x1, R9, P0 ;  /* 0x000000010b177824 */ /* 0x000fe200000e0609 */
[----:B------:R-:W-:-:S04]  /*0a50*/  IADD3 R52, P0, R35, R52, RZ ;  /* 0x0000003423347210 */ /* 0x000fc80007f1e0ff */
[----:B------:R-:W-:Y:S02]  /*0a60*/  IADD3.X R53, R34, R11, RZ, P0, !PT ;  /* 0x0000000b22357210 */ /* 0x000fe400007fe4ff */
[----:B------:R-:W-:-:S04]  /*0a70*/  SHF.R.U32.HI R11, RZ, 0x1b, R19 ;  /* 0x0000001bff0b7819 */ /* 0x000fc80000011613 */
[----:B------:R-:W-:Y:S01]  /*0a80*/  LOP3.LUT R11, R11, 0x10, RZ, 0xc0, !PT ;  /* 0x000000100b0b7812 */ /* 0x000fe200078ec0ff */
[----:B-1----:R-:W-:-:S03]  /*0a90*/  IMAD.WIDE R54, R36, 0x4, R50 ;  /* 0x0000000424367825 */ /* 0x002fc600078e0232 */
[----:B------:R-:W-:Y:S01]  /*0aa0*/  IADD3 R11, P0, R11, UR6, RZ ;  /* 0x000000060b0b7c10 */ /* 0x000fe2000ff1e0ff */
[----:B------:R-:W-:Y:S01]  /*0ab0*/  IMAD.WIDE R58, R36, 0x4, R58 ;  /* 0x00000004243a7825 */ /* 0x000fe200078e023a */
[----:B------:R0:W5:Y:S02]  /*0ac0*/  LDG.E.EL R50, desc[UR4][R54.64] ;  /* 0x0000000436327981 */ /* 0x000164000c2e1900 */
[----:B------:R-:W-:Y:S02]  /*0ad0*/  LEA R11, P1, R18, R11, 0x2 ;  /* 0x0000000b120b7211 */ /* 0x000fe400078210ff */
[----:B------:R-:W5:Y:S01]  /*0ae0*/  LDG.E.EL R43, desc[UR4][R58.64] ;  /* 0x000000043a2b7981 */ /* 0x000f62000c2e1900 */
[----:B------:R-:W-:-:S06]  /*0af0*/  IMAD.WIDE R22, R36, 0x4, R22 ;  /* 0x0000000424167825 */ /* 0x000fcc00078e0216 */
[----:B------:R-:W5:Y:S01]  /*0b00*/  LDG.E.EL R22, desc[UR4][R22.64] ;  /* 0x0000000416167981 */ /* 0x000f62000c2e1900 */
[----:B--2---:R-:W-:-:S04]  /*0b10*/  FADD R44, -R49, R44 ;  /* 0x0000002c312c7221 */ /* 0x004fc80000000100 */
[----:B---3--:R-:W-:Y:S01]  /*0b20*/  FFMA R51, R12, R44, R49 ;  /* 0x0000002c0c337223 */ /* 0x008fe20000000031 */
[----:B------:R-:W-:-:S05]  /*0b30*/  IMAD.X R49, RZ, RZ, UR7, P0 ;  /* 0x00000007ff317e24 */ /* 0x000fca00080e06ff */
[----:B------:R-:W-:Y:S01]  /*0b40*/  LEA.HI.X R44, R18, R49, R19, 0x2, P1 ;  /* 0x00000031122c7211 */ /* 0x000fe200008f1413 */
[----:B----4-:R-:W-:Y:S01]  /*0b50*/  FADD R18, -R45, R48 ;  /* 0x000000302d127221 */ /* 0x010fe20000000100 */
[----:B------:R-:W-:-:S03]  /*0b60*/  IADD3 R48, P0, R11, R42, RZ ;  /* 0x0000002a0b307210 */ /* 0x000fc60007f1e0ff */
[----:B------:R-:W-:Y:S01]  /*0b70*/  FFMA R18, R12, R18, R45 ;  /* 0x000000120c127223 */ /* 0x000fe2000000002d */
[----:B------:R-:W-:Y:S01]  /*0b80*/  IADD3.X R45, R44, R41, RZ, P0, !PT ;  /* 0x000000292c2d7210 */ /* 0x000fe200007fe4ff */
[----:B-----5:R-:W-:Y:S01]  /*0b90*/  FADD R19, -R47, R46 ;  /* 0x0000002e2f137221 */ /* 0x020fe20000000100 */
[----:B------:R-:W-:-:S03]  /*0ba0*/  IADD3 R46, P0, R48, R24, RZ ;  /* 0x00000018302e7210 */ /* 0x000fc60007f1e0ff */
[----:B------:R-:W-:Y:S02]  /*0bb0*/  FFMA R19, R12, R19, R47 ;  /* 0x000000130c137223 */ /* 0x000fe4000000002f */
[----:B------:R-:W-:Y:S02]  /*0bc0*/  IMAD.X R47, R45, 0x1, R9, P0 ;  /* 0x000000012d2f7824 */ /* 0x000fe400000e0609 */
[----:B------:R-:W-:-:S05]  /*0bd0*/  IMAD.WIDE R56, R36, 0x4, R46 ;  /* 0x0000000424387825 */ /* 0x000fca00078e022e */
[----:B------:R1:W2:Y:S01]  /*0be0*/  LDG.E.EL R23, desc[UR4][R56.64] ;  /* 0x0000000438177981 */ /* 0x0002a2000c2e1900 */
[----:B------:R-:W-:Y:S01]  /*0bf0*/  IADD3 R46, P0, R35, R48, RZ ;  /* 0x00000030232e7210 */ /* 0x000fe20007f1e0ff */
[----:B------:R-:W-:-:S03]  /*0c00*/  FADD R18, -R51, R18 ;  /* 0x0000001233127221 */ /* 0x000fc60000000100 */
[----:B------:R-:W-:-:S03]  /*0c10*/  IADD3.X R47, R34, R45, RZ, P0, !PT ;  /* 0x0000002d222f7210 */ /* 0x000fc600007fe4ff */
[----:B0-----:R-:W-:-:S05]  /*0c20*/  IMAD.WIDE R54, R36, 0x4, R46 ;  /* 0x0000000424367825 */ /* 0x001fca00078e022e */
[----:B------:R0:W3:Y:S01]  /*0c30*/  LDG.E.EL R49, desc[UR4][R54.64] ;  /* 0x0000000436317981 */ /* 0x0000e2000c2e1900 */
[----:B------:R-:W-:Y:S01]  /*0c40*/  FADD R48, -R43, R50 ;  /* 0x000000322b307221 */ /* 0x000fe20000000100 */
[----:B------:R-:W-:Y:S01]  /*0c50*/  FFMA R50, R2, R18, R51 ;  /* 0x0000001202327223 */ /* 0x000fe20000000033 */
[----:B------:R-:W-:Y:S02]  /*0c60*/  IADD3 R18, P0, R38, R39, RZ ;  /* 0x0000002726127210 */ /* 0x000fe40007f1e0ff */
[----:B------:R-:W-:Y:S02]  /*0c70*/  FFMA R48, R12, R48, R43 ;  /* 0x000000300c307223 */ /* 0x000fe4000000002b */
[----:B------:R-:W-:Y:S02]  /*0c80*/  IADD3 R46, P1, R18, R35, RZ ;  /* 0x00000023122e7210 */ /* 0x000fe40007f3e0ff */
[----:B-1----:R-:W-:Y:S01]  /*0c90*/  IADD3 R56, P2, R18, R24, RZ ;  /* 0x0000001812387210 */ /* 0x002fe20007f5e0ff */
[----:B------:R-:W-:-:S02]  /*0ca0*/  IMAD.X R18, R40, 0x1, R10, P0 ;  /* 0x0000000128127824 */ /* 0x000fc400000e060a */
[----:B------:R-:W-:Y:S01]  /*0cb0*/  FADD R45, -R19, R48 ;  /* 0x00000030132d7221 */ /* 0x000fe20000000100 */
[----:B0-----:R-:W-:-:S03]  /*0cc0*/  IADD3 R54, P0, R38, R11, RZ ;  /* 0x0000000b26367210 */ /* 0x001fc60007f1e0ff */
[----:B------:R-:W-:Y:S01]  /*0cd0*/  FFMA R45, R2, R45, R19 ;  /* 0x0000002d022d7223 */ /* 0x000fe20000000013 */
[----:B------:R-:W-:Y:S01]  /*0ce0*/  IADD3.X R47, R18, R34, RZ, P1, !PT ;  /* 0x00000022122f7210 */ /* 0x000fe20000ffe4ff */
[----:B------:R-:W-:Y:S01]  /*0cf0*/  IMAD.X R57, R18, 0x1, R9, P2 ;  /* 0x0000000112397824 */ /* 0x000fe200010e0609 */
[----:B------:R-:W-:Y:S01]  /*0d00*/  IADD3.X R43, R40, R44, RZ, P0, !PT ;  /* 0x0000002c282b7210 */ /* 0x000fe200007fe4ff */
[----:B------:R-:W-:-:S04]  /*0d10*/  IMAD.WIDE R56, R36, 0x4, R56 ;  /* 0x0000000424387825 */ /* 0x000fc800078e0238 */
[----:B------:R-:W-:Y:S01]  /*0d20*/  IMAD.WIDE R46, R36, 0x4, R46 ;  /* 0x00000004242e7825 */ /* 0x000fe200078e022e */
[----:B------:R0:W4:Y:S05]  /*0d30*/  LDG.E.EL R18, desc[UR4][R56.64] ;  /* 0x0000000438127981 */ /* 0x00012a000c2e1900 */
[----:B------:R-:W5:Y:S01]  /*0d40*/  LDG.E.EL R46, desc[UR4][R46.64] ;  /* 0x000000042e2e7981 */ /* 0x000f62000c2e1900 */
[----:B--2---:R-:W-:-:S04]  /*0d50*/  FADD R23, -R22, R23 ;  /* 0x0000001716177221 */ /* 0x004fc80000000100 */
[----:B------:R-:W-:Y:S01]  /*0d60*/  FFMA R19, R13, R23, R22 ;  /* 0x000000170d137223 */ /* 0x000fe20000000016 */
[----:B------:R-:W-:Y:S02]  /*0d70*/  IADD3 R22, P1, R54, R35, RZ ;  /* 0x0000002336167210 */ /* 0x000fe40007f3e0ff */
[----:B------:R-:W-:-:S03]  /*0d80*/  IADD3 R54, P2, R54, R24, RZ ;  /* 0x0000001836367210 */ /* 0x000fc60007f5e0ff */
[----:B------:R-:W-:Y:S01]  /*0d90*/  IMAD.X R23, R43, 0x1, R34, P1 ;  /* 0x000000012b177824 */ /* 0x000fe200008e0622 */
[----:B------:R-:W-:Y:S01]  /*0da0*/  IADD3.X R55, R43, R9, RZ, P2, !PT ;  /* 0x000000092b377210 */ /* 0x000fe200017fe4ff */
[----:B0-----:R-:W-:-:S04]  /*0db0*/  IMAD.WIDE R56, R36, 0x4, R22 ;  /* 0x0000000424387825 */ /* 0x001fc800078e0216 */
[----:B------:R-:W2:Y:S01]  /*0dc0*/  LDG.E.EL.128 R20, desc[UR4][R20.64] ;  /* 0x0000000414147981 */ /* 0x000ea2000c2e1d00 */
[----:B------:R-:W-:-:S03]  /*0dd0*/  IMAD.WIDE R54, R36, 0x4, R54 ;  /* 0x0000000424367825 */ /* 0x000fc600078e0236 */
[----:B------:R-:W5:Y:S04]  /*0de0*/  LDG.E.EL R43, desc[UR4][R56.64] ;  /* 0x00000004382b7981 */ /* 0x000f68000c2e1900 */
[----:B------:R-:W4:Y:S01]  /*0df0*/  LDG.E.EL R47, desc[UR4][R54.64] ;  /* 0x00000004362f7981 */ /* 0x000f22000c2e1900 */
[----:B------:R-:W-:-:S06]  /*0e00*/  IMAD.WIDE R52, R36, 0x4, R52 ;  /* 0x0000000424347825 */ /* 0x000fcc00078e0234 */
[----:B------:R-:W3:Y:S01]  /*0e10*/  LDG.E.EL R52, desc[UR4][R52.64] ;  /* 0x0000000434347981 */ /* 0x000ee2000c2e1900 */
[----:B--2---:R-:W-:-:S04]  /*0e20*/  SHF.R.U32.HI R51, RZ, 0x1b, R21 ;  /* 0x0000001bff337819 */ /* 0x004fc80000011615 */
[----:B------:R-:W-:Y:S01]  /*0e30*/  LOP3.LUT R51, R51, 0x10, RZ, 0xc0, !PT ;  /* 0x0000001033337812 */ /* 0x000fe200078ec0ff */
[----:B-----5:R-:W-:Y:S01]  /*0e40*/  FADD R43, -R46, R43 ;  /* 0x0000002b2e2b7221 */ /* 0x020fe20000000100 */
[----:B----4-:R-:W-:Y:S02]  /*0e50*/  FADD R47, -R18, R47 ;  /* 0x0000002f122f7221 */ /* 0x010fe40000000100 */
[----:B------:R-:W-:Y:S01]  /*0e60*/  IADD3 R51, P0, R51, UR6, RZ ;  /* 0x0000000633337c10 */ /* 0x000fe2000ff1e0ff */
[C---:B------:R-:W-:Y:S01]  /*0e70*/  FFMA R48, R13.reuse, R43, R46 ;  /* 0x0000002b0d307223 */ /* 0x040fe2000000002e */
[----:B------:R-:W-:Y:S02]  /*0e80*/  FFMA R18, R13, R47, R18 ;  /* 0x0000002f0d127223 */ /* 0x000fe40000000012 */
[----:B------:R-:W-:Y:S01]  /*0e90*/  LEA R43, P1, R20, R51, 0x2 ;  /* 0x00000033142b7211 */ /* 0x000fe200078210ff */
[----:B------:R-:W-:Y:S02]  /*0ea0*/  IMAD.X R51, RZ, RZ, UR7, P0 ;  /* 0x00000007ff337e24 */ /* 0x000fe400080e06ff */
[----:B------:R-:W-:-:S03]  /*0eb0*/  FADD R18, -R19, R18 ;  /* 0x0000001213127221 */ /* 0x000fc60000000100 */
[----:B------:R-:W-:Y:S01]  /*0ec0*/  LEA.HI.X R46, R20, R51, R21, 0x2, P1 ;  /* 0x00000033142e7211 */ /* 0x000fe200008f1415 */
[----:B------:R-:W-:Y:S02]  /*0ed0*/  FFMA R21, R2, R18, R19 ;  /* 0x0000001202157223 */ /* 0x000fe40000000013 */
[----:B------:R-:W2:Y:S01]  /*0ee0*/  LDG.E.EL.128 R16, desc[UR4][R16.64] ;  /* 0x0000000410107981 */ /* 0x000ea2000c2e1d00 */
[----:B---3--:R-:W-:-:S04]  /*0ef0*/  FADD R49, -R52, R49 ;  /* 0x0000003134317221 */ /* 0x008fc80000000100 */
[----:B------:R-:W-:Y:S01]  /*0f00*/  FFMA R49, R13, R49, R52 ;  /* 0x000000310d317223 */ /* 0x000fe20000000034 */
[----:B------:R-:W-:-:S03]  /*0f10*/  IADD3 R52, P0, R43, R42, RZ ;  /* 0x0000002a2b347210 */ /* 0x000fc60007f1e0ff */
[----:B------:R-:W-:Y:S01]  /*0f20*/  FADD R48, -R49, R48 ;  /* 0x0000003031307221 */ /* 0x000fe20000000100 */
[----:B------:R-:W-:Y:S02]  /*0f30*/  IADD3.X R20, R46, R41, RZ, P0, !PT ;  /* 0x000000292e147210 */ /* 0x000fe400007fe4ff */
[----:B------:R-:W-:Y:S01]  /*0f40*/  IADD3 R54, P0, R52, R24, RZ ;  /* 0x0000001834367210 */ /* 0x000fe20007f1e0ff */
[----:B------:R-:W-:-:S04]  /*0f50*/  FFMA R48, R2, R48, R49 ;  /* 0x0000003002307223 */ /* 0x000fc80000000031 */
[----:B------:R-:W-:Y:S01]  /*0f60*/  IMAD.X R55, R20, 0x1, R9, P0 ;  /* 0x0000000114377824 */ /* 0x000fe200000e0609 */
[----:B------:R-:W-:-:S04]  /*0f70*/  IADD3 R52, P0, R35, R52, RZ ;  /* 0x0000003423347210 */ /* 0x000fc80007f1e0ff */
[----:B------:R-:W-:Y:S01]  /*0f80*/  IADD3.X R53, R34, R20, RZ, P0, !PT ;  /* 0x0000001422357210 */ /* 0x000fe200007fe4ff */
[----:B------:R-:W-:Y:S01]  /*0f90*/  FADD R20, -R50, R45 ;  /* 0x0000002d32147221 */ /* 0x000fe20000000100 */
[----:B------:R-:W-:-:S03]  /*0fa0*/  FADD R21, -R48, R21 ;  /* 0x0000001530157221 */ /* 0x000fc60000000100 */
[C---:B------:R-:W-:Y:S01]  /*0fb0*/  FFMA R20, R3.reuse, R20, R50 ;  /* 0x0000001403147223 */ /* 0x040fe20000000032 */
[----:B------:R-:W-:Y:S01]  /*0fc0*/  FFMA R21, R3, R21, R48 ;  /* 0x0000001503157223 */ /* 0x000fe20000000030 */
[----:B------:R-:W-:-:S05]  /*0fd0*/  IMAD.WIDE R54, R36, 0x4, R54 ;  /* 0x0000000424367825 */ /* 0x000fca00078e0236 */
[----:B------:R0:W3:Y:S01]  /*0fe0*/  LDG.E.EL R47, desc[UR4][R54.64] ;  /* 0x00000004362f7981 */ /* 0x0000e2000c2e1900 */
[----:B------:R-:W-:-:S06]  /*0ff0*/  IMAD.WIDE R52, R36, 0x4, R52 ;  /* 0x0000000424347825 */ /* 0x000fcc00078e0234 */
[----:B------:R-:W4:Y:S01]  /*1000*/  LDG.E.EL R53, desc[UR4][R52.64] ;  /* 0x0000000434357981 */ /* 0x000f22000c2e1900 */
[----:B--2---:R-:W-:-:S04]  /*1010*/  SHF.R.U32.HI R49, RZ, 0x1b, R17 ;  /* 0x0000001bff317819 */ /* 0x004fc80000011611 */
[----:B------:R-:W-:-:S04]  /*1020*/  LOP3.LUT R49, R49, 0x10, RZ, 0xc0, !PT ;  /* 0x0000001031317812 */ /* 0x000fc800078ec0ff */
[----:B------:R-:W-:-:S04]  /*1030*/  IADD3 R45, P0, R49, UR6, RZ ;  /* 0x00000006312d7c10 */ /* 0x000fc8000ff1e0ff */
[----:B------:R-:W-:Y:S01]  /*1040*/  LEA R45, P1, R16, R45, 0x2 ;  /* 0x0000002d102d7211 */ /* 0x000fe200078210ff */
[----:B------:R-:W-:-:S03]  /*1050*/  IMAD.X R49, RZ, RZ, UR7, P0 ;  /* 0x00000007ff317e24 */ /* 0x000fc600080e06ff */
[----:B------:R-:W-:Y:S02]  /*1060*/  IADD3 R50, P0, R45, R42, RZ ;  /* 0x0000002a2d327210 */ /* 0x000fe40007f1e0ff */
[----:B------:R-:W-:-:S04]  /*1070*/  LEA.HI.X R16, R16, R49, R17, 0x2, P1 ;  /* 0x0000003110107211 */ /* 0x000fc800008f1411 */
[----:B------:R-:W-:Y:S02]  /*1080*/  IADD3.X R17, R16, R41, RZ, P0, !PT ;  /* 0x0000002910117210 */ /* 0x000fe400007fe4ff */
[----:B------:R-:W-:-:S05]  /*1090*/  IADD3 R48, P0, R50, R24, RZ ;  /* 0x0000001832307210 */ /* 0x000fca0007f1e0ff */
[----:B------:R-:W-:Y:S02]  /*10a0*/  IMAD.X R49, R17, 0x1, R9, P0 ;  /* 0x0000000111317824 */ /* 0x000fe400000e0609 */
[----:B0-----:R-:W-:Y:S01]  /*10b0*/  IMAD.WIDE R54, R36, 0x4, R48 ;  /* 0x0000000424367825 */ /* 0x001fe200078e0230 */
[----:B------:R-:W-:-:S04]  /*10c0*/  IADD3 R48, P0, R35, R50, RZ ;  /* 0x0000003223307210 */ /* 0x000fc80007f1e0ff */
[----:B------:R-:W-:Y:S01]  /*10d0*/  IADD3.X R49, R34, R17, RZ, P0, !PT ;  /* 0x0000001122317210 */ /* 0x000fe200007fe4ff */
[----:B------:R-:W3:Y:S02]  /*10e0*/  LDG.E.EL R54, desc[UR4][R54.64] ;  /* 0x0000000436367981 */ /* 0x000ee4000c2e1900 */
[----:B------:R-:W-:-:S06]  /*10f0*/  IMAD.WIDE R56, R36, 0x4, R48 ;  /* 0x0000000424387825 */ /* 0x000fcc00078e0230 */
[----:B------:R-:W4:Y:S01]  /*1100*/  LDG.E.EL R56, desc[UR4][R56.64] ;  /* 0x0000000438387981 */ /* 0x000f22000c2e1900 */
[----:B------:R-:W-:Y:S01]  /*1110*/  IADD3 R50, P0, R38, R43, RZ ;  /* 0x0000002b26327210 */ /* 0x000fe20007f1e0ff */
[----:B---3--:R-:W-:-:S04]  /*1120*/  FADD R17, -R47, R54 ;  /* 0x000000362f117221 */ /* 0x008fc80000000100 */
[----:B------:R-:W-:Y:S01]  /*1130*/  FFMA R17, R14, R17, R47 ;  /* 0x000000110e117223 */ /* 0x000fe2000000002f */
[----:B------:R-:W-:Y:S02]  /*1140*/  IMAD.X R47, R40, 0x1, R46, P0 ;  /* 0x00000001282f7824 */ /* 0x000fe400000e062e */
[----:B----4-:R-:W-:-:S04]  /*1150*/  FADD R48, -R53, R56 ;  /* 0x0000003835307221 */ /* 0x010fc80000000100 */
[----:B------:R-:W-:Y:S01]  /*1160*/  FFMA R53, R14, R48, R53 ;  /* 0x000000300e357223 */ /* 0x000fe20000000035 */
[----:B------:R-:W-:-:S04]  /*1170*/  IADD3 R48, P0, R50, R35, RZ ;  /* 0x0000002332307210 */ /* 0x000fc80007f1e0ff */
[----:B------:R-:W-:-:S03]  /*1180*/  IADD3.X R49, R47, R34, RZ, P0, !PT ;  /* 0x000000222f317210 */ /* 0x000fc600007fe4ff */
[----:B------:R-:W-:Y:S01]  /*1190*/  IMAD.WIDE R54, R36, 0x4, R48 ;  /* 0x0000000424367825 */ /* 0x000fe200078e0230 */
[----:B------:R-:W-:-:S05]  /*11a0*/  IADD3 R48, P0, R50, R24, RZ ;  /* 0x0000001832307210 */ /* 0x000fca0007f1e0ff */
[----:B------:R-:W-:Y:S01]  /*11b0*/  IMAD.X R49, R47, 0x1, R9, P0 ;  /* 0x000000012f317824 */ /* 0x000fe200000e0609 */
[----:B------:R-:W-:Y:S01]  /*11c0*/  IADD3 R47, P0, R38, R45, RZ ;  /* 0x0000002d262f7210 */ /* 0x000fe20007f1e0ff */
[----:B------:R0:W2:Y:S01]  /*11d0*/  LDG.E.EL R55, desc[UR4][R54.64] ;  /* 0x0000000436377981 */ /* 0x0000a2000c2e1900 */
[----:B------:R-:W-:Y:S02]  /*11e0*/  IMAD.WIDE R56, R36, 0x4, R48 ;  /* 0x0000000424387825 */ /* 0x000fe400078e0230 */
[----:B------:R-:W-:Y:S02]  /*11f0*/  IADD3.X R50, R40, R16, RZ, P0, !PT ;  /* 0x0000001028327210 */ /* 0x000fe400007fe4ff */
[----:B------:R-:W-:Y:S01]  /*1200*/  IADD3 R48, P0, R47, R35, RZ ;  /* 0x000000232f307210 */ /* 0x000fe20007f1e0ff */
[----:B------:R-:W3:Y:S04]  /*1210*/  LDG.E.EL R51, desc[UR4][R56.64] ;  /* 0x0000000438337981 */ /* 0x000ee8000c2e1900 */
[----:B------:R-:W-:-:S02]  /*1220*/  IMAD.X R49, R50, 0x1, R34, P0 ;  /* 0x0000000132317824 */ /* 0x000fc400000e0622 */
[----:B------:R-:W-:-:S06]  /*1230*/  IMAD.WIDE R48, R36, 0x4, R48 ;  /* 0x0000000424307825 */ /* 0x000fcc00078e0230 */
[----:B------:R-:W2:Y:S01]  /*1240*/  LDG.E.EL R48, desc[UR4][R48.64] ;  /* 0x0000000430307981 */ /* 0x000ea2000c2e1900 */
[----:B0-----:R-:W-:Y:S01]  /*1250*/  IADD3 R54, P0, R47, R24, RZ ;  /* 0x000000182f367210 */ /* 0x001fe20007f1e0ff */
[----:B--2---:R-:W-:-:S04]  /*1260*/  FADD R52, -R55, R48 ;  /* 0x0000003037347221 */ /* 0x004fc80000000100 */
[----:B------:R-:W-:Y:S01]  /*1270*/  FFMA R52, R14, R52, R55 ;  /* 0x000000340e347223 */ /* 0x000fe20000000037 */
[----:B------:R-:W-:-:S03]  /*1280*/  IADD3.X R55, R50, R9, RZ, P0, !PT ;  /* 0x0000000932377210 */ /* 0x000fc600007fe4ff */
[----:B------:R-:W-:-:S06]  /*1290*/  IMAD.WIDE R54, R36, 0x4, R54 ;  /* 0x0000000424367825 */ /* 0x000fcc00078e0236 */
[----:B------:R-:W3:Y:S01]  /*12a0*/  LDG.E.EL R54, desc[UR4][R54.64] ;  /* 0x0000000436367981 */ /* 0x000ee2000c2e1900 */
[----:B------:R-:W-:-:S04]  /*12b0*/  FADD R52, -R53, R52 ;  /* 0x0000003435347221 */ /* 0x000fc80000000100 */
[----:B------:R-:W-:Y:S01]  /*12c0*/  FFMA R52, R2, R52, R53 ;  /* 0x0000003402347223 */ /* 0x000fe20000000035 */
[----:B---3--:R-:W-:-:S04]  /*12d0*/  FADD R47, -R51, R54 ;  /* 0x00000036332f7221 */ /* 0x008fc80000000100 */
[----:B------:R-:W-:Y:S01]  /*12e0*/  FFMA R50, R14, R47, R51 ;  /* 0x0000002f0e327223 */ /* 0x000fe20000000033 */
[----:B------:R-:W-:-:S04]  /*12f0*/  SHF.R.U32.HI R47, RZ, 0x1b, R23 ;  /* 0x0000001bff2f7819 */ /* 0x000fc80000011617 */
[----:B------:R-:W-:Y:S01]  /*1300*/  LOP3.LUT R47, R47, 0x10, RZ, 0xc0, !PT ;  /* 0x000000102f2f7812 */ /* 0x000fe200078ec0ff */
[----:B------:R-:W-:-:S03]  /*1310*/  FADD R50, -R17, R50 ;  /* 0x0000003211327221 */ /* 0x000fc60000000100 */
[----:B------:R-:W-:Y:S01]  /*1320*/  IADD3 R47, P0, R47, UR6, RZ ;  /* 0x000000062f2f7c10 */ /* 0x000fe2000ff1e0ff */
[----:B------:R-:W-:-:S03]  /*1330*/  FFMA R49, R2, R50, R17 ;  /* 0x0000003202317223 */ /* 0x000fc60000000011 */
[----:B------:R-:W-:Y:S01]  /*1340*/  LEA R17, P1, R22, R47, 0x2 ;  /* 0x0000002f16117211 */ /* 0x000fe200078210ff */
[----:B------:R-:W-:-:S03]  /*1350*/  IMAD.X R47, RZ, RZ, UR7, P0 ;  /* 0x00000007ff2f7e24 */ /* 0x000fc600080e06ff */
[----:B------:R-:W-:Y:S02]  /*1360*/  IADD3 R48, P0, R17, R42, RZ ;  /* 0x0000002a11307210 */ /* 0x000fe40007f1e0ff */
[----:B------:R-:W-:-:S04]  /*1370*/  LEA.HI.X R47, R22, R47, R23, 0x2, P1 ;  /* 0x0000002f162f7211 */ /* 0x000fc800008f1417 */
[----:B------:R-:W-:Y:S02]  /*1380*/  IADD3.X R23, R47, R41, RZ, P0, !PT ;  /* 0x000000292f177210 */ /* 0x000fe400007fe4ff */
[----:B------:R-:W-:Y:S01]  /*1390*/  IADD3 R50, P0, R48, R24, RZ ;  /* 0x0000001830327210 */ /* 0x000fe20007f1e0ff */
[----:B------:R-:W-:-:S04]  /*13a0*/  FADD R22, -R52, R49 ;  /* 0x0000003134167221 */ /* 0x000fc80000000100 */
[----:B------:R-:W-:Y:S01]  /*13b0*/  IMAD.X R51, R23, 0x1, R9, P0 ;  /* 0x0000000117337824 */ /* 0x000fe200000e0609 */
[----:B------:R-:W-:-:S04]  /*13c0*/  IADD3 R48, P0, R35, R48, RZ ;  /* 0x0000003023307210 */ /* 0x000fc80007f1e0ff */
[----:B------:R-:W-:Y:S02]  /*13d0*/  IADD3.X R49, R34, R23, RZ, P0, !PT ;  /* 0x0000001722317210 */ /* 0x000fe400007fe4ff */
[----:B------:R-:W-:-:S04]  /*13e0*/  SHF.R.U32.HI R23, RZ, 0x1b, R19 ;  /* 0x0000001bff177819 */ /* 0x000fc80000011613 */
[----:B------:R-:W-:-:S04]  /*13f0*/  LOP3.LUT R23, R23, 0x10, RZ, 0xc0, !PT ;  /* 0x0000001017177812 */ /* 0x000fc800078ec0ff */
[----:B------:R-:W-:-:S04]  /*1400*/  IADD3 R23, P0, R23, UR6, RZ ;  /* 0x0000000617177c10 */ /* 0x000fc8000ff1e0ff */
[----:B------:R-:W-:Y:S01]  /*1410*/  LEA R23, P1, R18, R23, 0x2 ;  /* 0x0000001712177211 */ /* 0x000fe200078210ff */
[----:B------:R-:W-:-:S03]  /*1420*/  IMAD.X R53, RZ, RZ, UR7, P0 ;  /* 0x00000007ff357e24 */ /* 0x000fc600080e06ff */
[----:B------:R-:W-:Y:S02]  /*1430*/  IADD3 R42, P0, R23, R42, RZ ;  /* 0x0000002a172a7210 */ /* 0x000fe40007f1e0ff */
[----:B------:R-:W-:-:S04]  /*1440*/  LEA.HI.X R18, R18, R53, R19, 0x2, P1 ;  /* 0x0000003512127211 */ /* 0x000fc800008f1413 */
[----:B------:R-:W-:Y:S02]  /*1450*/  IADD3.X R41, R18, R41, RZ, P0, !PT ;  /* 0x0000002912297210 */ /* 0x000fe400007fe4ff */
[----:B------:R-:W-:Y:S01]  /*1460*/  IADD3 R54, P0, R42, R24, RZ ;  /* 0x000000182a367210 */ /* 0x000fe20007f1e0ff */
[----:B------:R-:W-:Y:S01]  /*1470*/  FFMA R22, R3, R22, R52 ;  /* 0x0000001603167223 */ /* 0x000fe20000000034 */
[----:B------:R-:W-:-:S03]  /*1480*/  IADD3 R52, P1, R35, R42, RZ ;  /* 0x0000002a23347210 */ /* 0x000fc60007f3e0ff */
[----:B------:R-:W-:Y:S01]  /*1490*/  IMAD.X R55, R41, 0x1, R9, P0 ;  /* 0x0000000129377824 */ /* 0x000fe200000e0609 */
[----:B------:R-:W-:Y:S01]  /*14a0*/  IADD3.X R53, R34, R41, RZ, P1, !PT ;  /* 0x0000002922357210 */ /* 0x000fe20000ffe4ff */
[----:B------:R-:W-:-:S04]  /*14b0*/  IMAD.WIDE R50, R36, 0x4, R50 ;  /* 0x0000000424327825 */ /* 0x000fc800078e0232 */
[C---:B------:R-:W-:Y:S02]  /*14c0*/  IMAD.WIDE R54, R36.reuse, 0x4, R54 ;  /* 0x0000000424367825 */ /* 0x040fe400078e0236 */
[----:B------:R0:W2:Y:S02]  /*14d0*/  LDG.E.EL R50, desc[UR4][R50.64] ;  /* 0x0000000432327981 */ /* 0x0000a4000c2e1900 */
[C---:B------:R-:W-:Y:S02]  /*14e0*/  IMAD.WIDE R48, R36.reuse, 0x4, R48 ;  /* 0x0000000424307825 */ /* 0x040fe400078e0230 */
[----:B------:R-:W2:Y:S02]  /*14f0*/  LDG.E.EL R19, desc[UR4][R54.64] ;  /* 0x0000000436137981 */ /* 0x000ea4000c2e1900 */
[----:B------:R-:W-:Y:S02]  /*1500*/  IMAD.WIDE R52, R36, 0x4, R52 ;  /* 0x0000000424347825 */ /* 0x000fe400078e0234 */
[----:B------:R-:W3:Y:S04]  /*1510*/  LDG.E.EL R48, desc[UR4][R48.64] ;  /* 0x0000000430307981 */ /* 0x000ee8000c2e1900 */
[----:B------:R-:W3:Y:S01]  /*1520*/  LDG.E.EL R41, desc[UR4][R52.64] ;  /* 0x0000000434297981 */ /* 0x000ee2000c2e1900 */
[----:B------:R-:W-:-:S02]  /*1530*/  IADD3 R42, P0, R38, R17, RZ ;  /* 0x00000011262a7210 */ /* 0x000fc40007f1e0ff */
[----:B0-----:R-:W-:Y:S02]  /*1540*/  IADD3 R51, P1, R38, R23, RZ ;  /* 0x0000001726337210 */ /* 0x001fe40007f3e0ff */
[----:B------:R-:W-:Y:S01]  /*1550*/  SHF.R.S32.HI R7, RZ, 0x9, R7 ;  /* 0x00000009ff077819 */ /* 0x000fe20000011407 */
[----:B--2---:R-:W-:-:S04]  /*1560*/  FADD R19, -R50, R19 ;  /* 0x0000001332137221 */ /* 0x004fc80000000100 */
[----:B------:R-:W-:Y:S01]  /*1570*/  FFMA R19, R15, R19, R50 ;  /* 0x000000130f137223 */ /* 0x000fe20000000032 */
[----:B------:R-:W-:Y:S01]  /*1580*/  IMAD.X R50, R40, 0x1, R47, P0 ;  /* 0x0000000128327824 */ /* 0x000fe200000e062f */
[----:B------:R-:W-:Y:S01]  /*1590*/  IADD3.X R40, R40, R18, RZ, P1, !PT ;  /* 0x0000001228287210 */ /* 0x000fe20000ffe4ff */
[----:B---3--:R-:W-:Y:S01]  /*15a0*/  FADD R41, -R48, R41 ;  /* 0x0000002930297221 */ /* 0x008fe20000000100 */
[----:B------:R-:W-:-:S03]  /*15b0*/  IADD3 R52, P1, R51, R35, RZ ;  /* 0x0000002333347210 */ /* 0x000fc60007f3e0ff */
[----:B------:R-:W-:Y:S01]  /*15c0*/  FFMA R41, R15, R41, R48 ;  /* 0x000000290f297223 */ /* 0x000fe20000000030 */
[----:B------:R-:W-:Y:S02]  /*15d0*/  IADD3 R48, P0, R42, R35, RZ ;  /* 0x000000232a307210 */ /* 0x000fe40007f1e0ff */
[----:B------:R-:W-:-:S03]  /*15e0*/  IADD3.X R53, R40, R34, RZ, P1, !PT ;  /* 0x0000002228357210 */ /* 0x000fc60000ffe4ff */
[----:B------:R-:W-:Y:S01]  /*15f0*/  IMAD.X R49, R50, 0x1, R34, P0 ;  /* 0x0000000132317824 */ /* 0x000fe200000e0622 */
[----:B------:R-:W-:Y:S01]  /*1600*/  IADD3 R54, P1, R51, R24, RZ ;  /* 0x0000001833367210 */ /* 0x000fe20007f3e0ff */
[----:B------:R-:W-:Y:S01]  /*1610*/  IMAD.WIDE R34, R36, 0x4, R52 ;  /* 0x0000000424227825 */ /* 0x000fe200078e0234 */
[----:B------:R-:W-:Y:S02]  /*1620*/  IADD3 R52, P0, R42, R24, RZ ;  /* 0x000000182a347210 */ /* 0x000fe40007f1e0ff */
[----:B------:R-:W-:-:S03]  /*1630*/  IADD3.X R55, R40, R9, RZ, P1, !PT ;  /* 0x0000000928377210 */ /* 0x000fc60000ffe4ff */
[----:B------:R-:W-:Y:S02]  /*1640*/  IMAD.X R53, R50, 0x1, R9, P0 ;  /* 0x0000000132357824 */ /* 0x000fe400000e0609 */
[C---:B------:R-:W-:Y:S01]  /*1650*/  IMAD.WIDE R48, R36.reuse, 0x4, R48 ;  /* 0x0000000424307825 */ /* 0x040fe200078e0230 */
[----:B------:R-:W-:Y:S01]  /*1660*/  SHF.R.U32.HI R51, RZ, 0x1d, R27 ;  /* 0x0000001dff337819 */ /* 0x000fe2000001161b */
[----:B------:R0:W2:Y:S02]  /*1670*/  LDG.E.EL R34, desc[UR4][R34.64] ;  /* 0x0000000422227981 */ /* 0x0000a4000c2e1900 */
[C---:B------:R-:W-:Y:S02]  /*1680*/  IMAD.WIDE R52, R36.reuse, 0x4, R52 ;  /* 0x0000000424347825 */ /* 0x040fe400078e0234 */
[----:B------:R1:W2:Y:S02]  /*1690*/  LDG.E.EL R38, desc[UR4][R48.64] ;  /* 0x0000000430267981 */ /* 0x0002a4000c2e1900 */
[----:B------:R-:W-:Y:S01]  /*16a0*/  IMAD.WIDE R54, R36, 0x4, R54 ;  /* 0x0000000424367825 */ /* 0x000fe200078e0236 */
[----:B------:R-:W-:Y:S01]  /*16b0*/  SHF.R.U32.HI R36, RZ, 0x1d, R29 ;  /* 0x0000001dff247819 */ /* 0x000fe2000001161d */
[----:B------:R3:W4:Y:S01]  /*16c0*/  LDG.E.EL R24, desc[UR4][R52.64] ;  /* 0x0000000434187981 */ /* 0x000722000c2e1900 */
[----:B------:R-:W-:-:S02]  /*16d0*/  LOP3.LUT R51, R51, 0x4, RZ, 0xc0, !PT ;  /* 0x0000000433337812 */ /* 0x000fc400078ec0ff */
[----:B0-----:R-:W-:Y:S01]  /*16e0*/  SHF.R.U32.HI R35, RZ, 0x1d, R33 ;  /* 0x0000001dff237819 */ /* 0x001fe20000011621 */
[----:B------:R0:W4:Y:S01]  /*16f0*/  LDG.E.EL R9, desc[UR4][R54.64] ;  /* 0x0000000436097981 */ /* 0x000122000c2e1900 */
[----:B-1----:R-:W-:Y:S02]  /*1700*/  LOP3.LUT R49, R36, 0x4, RZ, 0xc0, !PT ;  /* 0x0000000424317812 */ /* 0x002fe400078ec0ff */
[----:B------:R-:W-:Y:S02]  /*1710*/  LOP3.LUT R35, R35, 0x4, RZ, 0xc0, !PT ;  /* 0x0000000423237812 */ /* 0x000fe400078ec0ff */
[----:B------:R-:W-:Y:S02]  /*1720*/  IADD3 R36, P1, R28, R49, RZ ;  /* 0x000000311c247210 */ /* 0x000fe40007f3e0ff */
[----:B------:R-:W-:-:S03]  /*1730*/  IADD3 R28, P0, R26, R51, RZ ;  /* 0x000000331a1c7210 */ /* 0x000fc60007f1e0ff */
[----:B------:R-:W-:Y:S01]  /*1740*/  IMAD.X R29, RZ, RZ, R29, P1 ;  /* 0x000000ffff1d7224 */ /* 0x000fe200008e061d */
[----:B------:R-:W-:Y:S01]  /*1750*/  IADD3 R35, P1, R32, R35, RZ ;  /* 0x0000002320237210 */ /* 0x000fe20007f3e0ff */
[C---:B------:R-:W-:Y:S01]  /*1760*/  IMAD.SHL.U32 R26, R36.reuse, 0x10, RZ ;  /* 0x00000010241a7824 */ /* 0x040fe200078e00ff */
[----:B------:R-:W-:Y:S02]  /*1770*/  IADD3.X R49, RZ, R27, RZ, P0, !PT ;  /* 0x0000001bff317210 */ /* 0x000fe400007fe4ff */
[----:B------:R-:W-:Y:S02]  /*1780*/  IADD3.X R40, RZ, R33, RZ, P1, !PT ;  /* 0x00000021ff287210 */ /* 0x000fe40000ffe4ff */
[----:B------:R-:W-:Y:S02]  /*1790*/  SHF.L.U64.HI R27, R36, 0x4, R29 ;  /* 0x00000004241b7819 */ /* 0x000fe4000001021d */
[C---:B------:R-:W-:Y:S01]  /*17a0*/  SHF.L.U64.HI R33, R28.reuse, 0x6, R49 ;  /* 0x000000061c217819 */ /* 0x040fe20000010231 */
[----:B------:R-:W-:Y:S01]  /*17b0*/  IMAD.SHL.U32 R28, R28, 0x40, RZ ;  /* 0x000000401c1c7824 */ /* 0x000fe200078e00ff */
[----:B------:R-:W-:-:S02]  /*17c0*/  IADD3 R48, P0, R26, R6, RZ ;  /* 0x000000061a307210 */ /* 0x000fc40007f1e0ff */
[----:B------:R-:W-:-:S03]  /*17d0*/  SHF.R.U32.HI R49, RZ, 0x1d, R31 ;  /* 0x0000001dff317819 */ /* 0x000fc6000001161f */
[----:B------:R-:W-:Y:S01]  /*17e0*/  IMAD.X R36, R27, 0x1, R8, P0 ;  /* 0x000000011b247824 */ /* 0x000fe200000e0608 */
[----:B------:R-:W-:Y:S02]  /*17f0*/  IADD3 R60, P0, R28, R48, RZ ;  /* 0x000000301c3c7210 */ /* 0x000fe40007f1e0ff */
[----:B------:R-:W-:Y:S02]  /*1800*/  SHF.L.U32 R32, R7, 0x6, RZ ;  /* 0x0000000607207819 */ /* 0x000fe400000006ff */
[----:B------:R-:W-:Y:S02]  /*1810*/  SHF.L.U32 R7, R35, 0x6, RZ ;  /* 0x0000000623077819 */ /* 0x000fe400000006ff */
[----:B------:R-:W-:Y:S01]  /*1820*/  LOP3.LUT R49, R49, 0x4, RZ, 0xc0, !PT ;  /* 0x0000000431317812 */ /* 0x000fe200078ec0ff */
[----:B------:R-:W-:Y:S01]  /*1830*/  IMAD.X R61, R33, 0x1, R36, P0 ;  /* 0x00000001213d7824 */ /* 0x000fe200000e0624 */
[----:B------:R-:W-:Y:S02]  /*1840*/  SHF.L.U64.HI R29, R35, 0x6, R40 ;  /* 0x00000006231d7819 */ /* 0x000fe40000010228 */
[----:B------:R-:W-:-:S02]  /*1850*/  IADD3 R48, P0, R7, R48, RZ ;  /* 0x0000003007307210 */ /* 0x000fc40007f1e0ff */
[----:B------:R-:W-:Y:S02]  /*1860*/  IADD3 R30, P1, R30, R49, RZ ;  /* 0x000000311e1e7210 */ /* 0x000fe40007f3e0ff */
[----:B------:R-:W-:Y:S02]  /*1870*/  IADD3.X R49, R29, R36, RZ, P0, !PT ;  /* 0x000000241d317210 */ /* 0x000fe400007fe4ff */
[----:B---3--:R-:W-:Y:S01]  /*1880*/  IADD3 R52, P0, R25, R26, RZ ;  /* 0x0000001a19347210 */ /* 0x008fe20007f1e0ff */
[----:B------:R-:W-:Y:S02]  /*1890*/  IMAD.X R51, RZ, RZ, R31, P1 ;  /* 0x000000ffff337224 */ /* 0x000fe400008e061f */
[----:B------:R-:W-:Y:S01]  /*18a0*/  IMAD.WIDE R56, R32, 0x4, R48 ;  /* 0x0000000420387825 */ /* 0x000fe200078e0230 */
[----:B------:R-:W-:Y:S02]  /*18b0*/  IADD3.X R36, R37, R27, RZ, P0, !PT ;  /* 0x0000001b25247210 */ /* 0x000fe400007fe4ff */
[----:B------:R-:W-:-:S02]  /*18c0*/  IADD3 R58, P0, R52, R28, RZ ;  /* 0x0000001c343a7210 */ /* 0x000fc40007f1e0ff */
[----:B------:R-:W-:Y:S01]  /*18d0*/  SHF.L.U64.HI R49, R30, 0x4, R51 ;  /* 0x000000041e317819 */ /* 0x000fe20000010233 */
[----:B------:R-:W-:Y:S01]  /*18e0*/  IMAD.WIDE R60, R32, 0x4, R60 ;  /* 0x00000004203c7825 */ /* 0x000fe200078e023c */
[----:B------:R-:W-:Y:S01]  /*18f0*/  SHF.L.U32 R30, R30, 0x4, RZ ;  /* 0x000000041e1e7819 */ /* 0x000fe200000006ff */
[----:B------:R1:W3:Y:S02]  /*1900*/  LDG.E.EL R31, desc[UR4][R56.64] ;  /* 0x00000004381f7981 */ /* 0x0002e4000c2e1900 */
[----:B------:R-:W-:Y:S01]  /*1910*/  IMAD.X R59, R36, 0x1, R33, P0 ;  /* 0x00000001243b7824 */ /* 0x000fe200000e0621 */
[----:B0-----:R-:W-:Y:S01]  /*1920*/  IADD3 R54, P0, R30, R6, RZ ;  /* 0x000000061e367210 */ /* 0x001fe20007f1e0ff */
[----:B------:R-:W5:Y:S04]  /*1930*/  LDG.E.EL R35, desc[UR4][R60.64] ;  /* 0x000000043c237981 */ /* 0x000f68000c2e1900 */
[----:B------:R-:W-:Y:S01]  /*1940*/  IMAD.X R40, R49, 0x1, R8, P0 ;  /* 0x0000000131287824 */ /* 0x000fe200000e0608 */
[----:B------:R-:W-:-:S04]  /*1950*/  IADD3 R50, P0, R54, R7, RZ ;  /* 0x0000000736327210 */ /* 0x000fc80007f1e0ff */
[----:B------:R-:W-:Y:S02]  /*1960*/  IADD3.X R51, R40, R29, RZ, P0, !PT ;  /* 0x0000001d28337210 */ /* 0x000fe400007fe4ff */
[----:B------:R-:W-:-:S05]  /*1970*/  IADD3 R52, P0, R7, R52, RZ ;  /* 0x0000003407347210 */ /* 0x000fca0007f1e0ff */
[----:B------:R-:W-:Y:S01]  /*1980*/  IMAD.X R53, R29, 0x1, R36, P0 ;  /* 0x000000011d357824 */ /* 0x000fe200000e0624 */
[----:B------:R-:W-:-:S04]  /*1990*/  IADD3 R25, P0, R30, R25, RZ ;  /* 0x000000191e197210 */ /* 0x000fc80007f1e0ff */
[----:B------:R-:W-:Y:S02]  /*19a0*/  IADD3.X R42, R49, R37, RZ, P0, !PT ;  /* 0x00000025312a7210 */ /* 0x000fe400007fe4ff */
[----:B------:R-:W-:Y:S01]  /*19b0*/  IADD3 R36, P0, R25, R7, RZ ;  /* 0x0000000719247210 */ /* 0x000fe20007f1e0ff */
[----:B------:R-:W-:-:S04]  /*19c0*/  IMAD.WIDE R58, R32, 0x4, R58 ;  /* 0x00000004203a7825 */ /* 0x000fc800078e023a */
[----:B------:R-:W-:Y:S01]  /*19d0*/  IMAD.X R37, R42, 0x1, R29, P0 ;  /* 0x000000012a257824 */ /* 0x000fe200000e061d */
[----:B------:R-:W5:Y:S01]  /*19e0*/  LDG.E.EL R6, desc[UR4][R58.64] ;  /* 0x000000043a067981 */ /* 0x000f62000c2e1900 */
[----:B------:R-:W-:-:S04]  /*19f0*/  IMAD.WIDE R50, R32, 0x4, R50 ;  /* 0x0000000420327825 */ /* 0x000fc800078e0232 */
[C---:B------:R-:W-:Y:S02]  /*1a00*/  IMAD.WIDE R36, R32.reuse, 0x4, R36 ;  /* 0x0000000420247825 */ /* 0x040fe400078e0224 */
[----:B------:R-:W3:Y:S02]  /*1a10*/  LDG.E.EL R51, desc[UR4][R50.64] ;  /* 0x0000000432337981 */ /* 0x000ee4000c2e1900 */
[----:B-1----:R-:W-:Y:S02]  /*1a20*/  IMAD.WIDE R56, R32, 0x4, R52 ;  /* 0x0000000420387825 */ /* 0x002fe400078e0234 */
[----:B------:R-:W3:Y:S04]  /*1a30*/  LDG.E.EL R36, desc[UR4][R36.64] ;  /* 0x0000000424247981 */ /* 0x000ee8000c2e1900 */
[----:B------:R0:W3:Y:S01]  /*1a40*/  LDG.E.EL R8, desc[UR4][R56.64] ;  /* 0x0000000438087981 */ /* 0x0000e2000c2e1900 */
[----:B------:R-:W-:-:S02]  /*1a50*/  IADD3 R54, P0, R54, R28, RZ ;  /* 0x0000001c36367210 */ /* 0x000fc40007f1e0ff */
[----:B------:R-:W-:Y:S02]  /*1a60*/  IADD3 R52, P1, R25, R28, RZ ;  /* 0x0000001c19347210 */ /* 0x000fe40007f3e0ff */
[----:B------:R-:W-:-:S03]  /*1a70*/  IADD3.X R55, R40, R33, RZ, P0, !PT ;  /* 0x0000002128377210 */ /* 0x000fc600007fe4ff */
[----:B------:R-:W-:Y:S02]  /*1a80*/  IMAD.X R53, R42, 0x1, R33, P1 ;  /* 0x000000012a357824 */ /* 0x000fe400008e0621 */
[----:B------:R-:W-:-:S04]  /*1a90*/  IMAD.WIDE R54, R32, 0x4, R54 ;  /* 0x0000000420367825 */ /* 0x000fc800078e0236 */
[----:B------:R-:W-:Y:S01]  /*1aa0*/  IMAD.WIDE R52, R32, 0x4, R52 ;  /* 0x0000000420347825 */ /* 0x000fe200078e0234 */
[----:B------:R-:W3:Y:S04]  /*1ab0*/  LDG.E.EL R25, desc[UR4][R54.64] ;  /* 0x0000000436197981 */ /* 0x000ee8000c2e1900 */
[----:B------:R1:W3:Y:S01]  /*1ac0*/  LDG.E.EL R40, desc[UR4][R52.64] ;  /* 0x0000000434287981 */ /* 0x0002e2000c2e1900 */
[----:B0-----:R-:W-:Y:S02]  /*1ad0*/  IADD3 R56, P0, R26, R39, RZ ;  /* 0x000000271a387210 */ /* 0x001fe40007f1e0ff */
[----:B------:R-:W-:Y:S01]  /*1ae0*/  IADD3 R39, P1, R30, R39, RZ ;  /* 0x000000271e277210 */ /* 0x000fe20007f3e0ff */
[----:B--2---:R-:W-:-:S04]  /*1af0*/  FADD R34, -R38, R34 ;  /* 0x0000002226227221 */ /* 0x004fc80000000100 */
[----:B------:R-:W-:Y:S01]  /*1b00*/  FFMA R38, R15, R34, R38 ;  /* 0x000000220f267223 */ /* 0x000fe20000000026 */
[----:B------:R-:W-:Y:S02]  /*1b10*/  IADD3.X R34, R27, R10, RZ, P0, !PT ;  /* 0x0000000a1b227210 */ /* 0x000fe400007fe4ff */
[----:B------:R-:W-:Y:S01]  /*1b20*/  IADD3 R58, P0, R56, R28, RZ ;  /* 0x0000001c383a7210 */ /* 0x000fe20007f1e0ff */
[----:B----4-:R-:W-:-:S04]  /*1b30*/  FADD R9, -R24, R9 ;  /* 0x0000000918097221 */ /* 0x010fc80000000100 */
[----:B------:R-:W-:Y:S01]  /*1b40*/  IMAD.X R59, R34, 0x1, R33, P0 ;  /* 0x00000001223b7824 */ /* 0x000fe200000e0621 */
[----:B------:R-:W-:Y:S01]  /*1b50*/  IADD3 R56, P0, R7, R56, RZ ;  /* 0x0000003807387210 */ /* 0x000fe20007f1e0ff */
[----:B------:R-:W-:-:S03]  /*1b60*/  FFMA R42, R15, R9, R24 ;  /* 0x000000090f2a7223 */ /* 0x000fc60000000018 */
[----:B------:R-:W-:Y:S01]  /*1b70*/  IADD3.X R57, R29, R34, RZ, P0, !PT ;  /* 0x000000221d397210 */ /* 0x000fe200007fe4ff */
[----:B------:R-:W-:Y:S01]  /*1b80*/  FADD R42, -R19, R42 ;  /* 0x0000002a132a7221 */ /* 0x000fe20000000100 */
[----:B-1----:R-:W-:Y:S01]  /*1b90*/  IADD3 R52, P0, R11, R26, RZ ;  /* 0x0000001a0b347210 */ /* 0x002fe20007f1e0ff */
[----:B------:R-:W-:-:S04]  /*1ba0*/  IMAD.WIDE R58, R32, 0x4, R58 ;  /* 0x00000004203a7825 */ /* 0x000fc800078e023a */
[----:B------:R-:W-:Y:S01]  /*1bb0*/  FFMA R19, R2, R42, R19 ;  /* 0x0000002a02137223 */ /* 0x000fe20000000013 */
[----:B------:R-:W-:Y:S02]  /*1bc0*/  IADD3.X R42, R44, R27, RZ, P0, !PT ;  /* 0x0000001b2c2a7210 */ /* 0x000fe400007fe4ff */
[----:B------:R-:W-:Y:S01]  /*1bd0*/  IADD3 R54, P0, R52, R28, RZ ;  /* 0x0000001c34367210 */ /* 0x000fe20007f1e0ff */
[----:B------:R0:W2:Y:S01]  /*1be0*/  LDG.E.EL R34, desc[UR4][R58.64] ;  /* 0x000000043a227981 */ /* 0x0000a2000c2e1900 */
[----:B------:R-:W-:Y:S01]  /*1bf0*/  IMAD.WIDE R60, R32, 0x4, R56 ;  /* 0x00000004203c7825 */ /* 0x000fe200078e0238 */
[----:B------:R-:W-:-:S03]  /*1c00*/  IADD3 R56, P2, R39, R28, RZ ;  /* 0x0000001c27387210 */ /* 0x000fc60007f5e0ff */
[----:B------:R-:W-:Y:S02]  /*1c10*/  IMAD.X R10, R49, 0x1, R10, P1 ;  /* 0x00000001310a7824 */ /* 0x000fe400008e060a */
[----:B------:R-:W-:Y:S01]  /*1c20*/  FADD R38, -R41, R38 ;  /* 0x0000002629267221 */ /* 0x000fe20000000100 */
[----:B------:R-:W-:Y:S01]  /*1c30*/  IMAD.X R55, R42, 0x1, R33, P0 ;  /* 0x000000012a377824 */ /* 0x000fe200000e0621 */
[----:B------:R-:W4:Y:S01]  /*1c40*/  LDG.E.EL R24, desc[UR4][R60.64] ;  /* 0x000000043c187981 */ /* 0x000f22000c2e1900 */
[----:B0-----:R-:W-:Y:S01]  /*1c50*/  IADD3 R58, P1, R39, R7, RZ ;  /* 0x00000007273a7210 */ /* 0x001fe20007f3e0ff */
[----:B------:R-:W-:Y:S01]  /*1c60*/  IMAD.WIDE R54, R32, 0x4, R54 ;  /* 0x0000000420367825 */ /* 0x000fe200078e0236 */
[----:B------:R-:W-:Y:S02]  /*1c70*/  IADD3.X R57, R10, R33, RZ, P2, !PT ;  /* 0x000000210a397210 */ /* 0x000fe400017fe4ff */
[----:B------:R-:W-:Y:S01]  /*1c80*/  IADD3 R52, P0, R7, R52, RZ ;  /* 0x0000003407347210 */ /* 0x000fe20007f1e0ff */
[----:B------:R-:W-:Y:S01]  /*1c90*/  IMAD.X R59, R10, 0x1, R29, P1 ;  /* 0x000000010a3b7824 */ /* 0x000fe200008e061d */
[----:B------:R0:W2:Y:S01]  /*1ca0*/  LDG.E.EL R37, desc[UR4][R54.64] ;  /* 0x0000000436257981 */ /* 0x0000a2000c2e1900 */
[----:B------:R-:W-:Y:S01]  /*1cb0*/  IMAD.WIDE R56, R32, 0x4, R56 ;  /* 0x0000000420387825 */ /* 0x000fe200078e0238 */
[----:B------:R-:W-:-:S03]  /*1cc0*/  IADD3 R11, P1, R30, R11, RZ ;  /* 0x0000000b1e0b7210 */ /* 0x000fc60007f3e0ff */
[----:B------:R-:W-:-:S04]  /*1cd0*/  IMAD.WIDE R58, R32, 0x4, R58 ;  /* 0x00000004203a7825 */ /* 0x000fc800078e023a */
[----:B------:R-:W-:Y:S01]  /*1ce0*/  FFMA R38, R2, R38, R41 ;  /* 0x0000002602267223 */ /* 0x000fe20000000029 */
[----:B------:R1:W4:Y:S01]  /*1cf0*/  LDG.E.EL R10, desc[UR4][R56.64] ;  /* 0x00000004380a7981 */ /* 0x000322000c2e1900 */
[----:B------:R-:W-:Y:S01]  /*1d00*/  IMAD.X R53, R29, 0x1, R42, P0 ;  /* 0x000000011d357824 */ /* 0x000fe200000e062a */
[----:B0-----:R-:W-:Y:S02]  /*1d10*/  IADD3 R54, P0, R26, R43, RZ ;  /* 0x0000002b1a367210 */ /* 0x001fe40007f1e0ff */
[----:B------:R0:W4:Y:S01]  /*1d20*/  LDG.E.EL R2, desc[UR4][R58.64] ;  /* 0x000000043a027981 */ /* 0x000122000c2e1900 */
[----:B------:R-:W-:Y:S02]  /*1d30*/  IADD3.X R44, R49, R44, RZ, P1, !PT ;  /* 0x0000002c312c7210 */ /* 0x000fe40000ffe4ff */
[----:B------:R-:W-:Y:S02]  /*1d40*/  IADD3.X R42, R27, R46, RZ, P0, !PT ;  /* 0x0000002e1b2a7210 */ /* 0x000fe400007fe4ff */
[----:B-1----:R-:W-:-:S02]  /*1d50*/  IADD3 R56, P0, R54, R28, RZ ;  /* 0x0000001c36387210 */ /* 0x002fc40007f1e0ff */
[----:B0-----:R-:W-:-:S03]  /*1d60*/  IADD3 R58, P2, R11, R28, RZ ;  /* 0x0000001c0b3a7210 */ /* 0x001fc60007f5e0ff */
[--C-:B------:R-:W-:Y:S01]  /*1d70*/  IMAD.X R57, R42, 0x1, R33.reuse, P0 ;  /* 0x000000012a397824 */ /* 0x100fe200000e0621 */
[----:B------:R-:W-:Y:S02]  /*1d80*/  IADD3 R60, P1, R11, R7, RZ ;  /* 0x000000070b3c7210 */ /* 0x000fe40007f3e0ff */
[----:B------:R-:W-:Y:S01]  /*1d90*/  IADD3 R54, P0, R7, R54, RZ ;  /* 0x0000003607367210 */ /* 0x000fe20007f1e0ff */
[----:B------:R-:W-:Y:S01]  /*1da0*/  IMAD.X R59, R44, 0x1, R33, P2 ;  /* 0x000000012c3b7824 */ /* 0x000fe200010e0621 */
[----:B------:R-:W-:Y:S02]  /*1db0*/  IADD3.X R61, R44, R29, RZ, P1, !PT ;  /* 0x0000001d2c3d7210 */ /* 0x000fe40000ffe4ff */
[----:B------:R-:W-:Y:S01]  /*1dc0*/  IADD3.X R55, R29, R42, RZ, P0, !PT ;  /* 0x0000002a1d377210 */ /* 0x000fe200007fe4ff */
[----:B------:R-:W-:-:S04]  /*1dd0*/  IMAD.WIDE R58, R32, 0x4, R58 ;  /* 0x00000004203a7825 */ /* 0x000fc800078e023a */
[C---:B------:R-:W-:Y:S01]  /*1de0*/  IMAD.WIDE R60, R32.reuse, 0x4, R60 ;  /* 0x00000004203c7825 */ /* 0x040fe200078e023c */
[----:B------:R0:W4:Y:S04]  /*1df0*/  LDG.E.EL R11, desc[UR4][R58.64] ;  /* 0x000000043a0b7981 */ /* 0x000128000c2e1900 */
[----:B------:R1:W4:Y:S01]  /*1e00*/  LDG.E.EL R41, desc[UR4][R60.64] ;  /* 0x000000043c297981 */ /* 0x000322000c2e1900 */
[----:B0-----:R-:W-:Y:S01]  /*1e10*/  IMAD.WIDE R58, R32, 0x4, R54 ;  /* 0x00000004203a7825 */ /* 0x001fe200078e0236 */
[----:B------:R-:W-:-:S03]  /*1e20*/  IADD3 R54, P0, R30, R43, RZ ;  /* 0x0000002b1e367210 */ /* 0x000fc60007f1e0ff */
[C---:B-1----:R-:W-:Y:S01]  /*1e30*/  IMAD.WIDE R60, R32.reuse, 0x4, R56 ;  /* 0x00000004203c7825 */ /* 0x042fe200078e0238 */
[----:B------:R0:W4:Y:S03]  /*1e40*/  LDG.E.EL R43, desc[UR4][R58.64] ;  /* 0x000000043a2b7981 */ /* 0x000126000c2e1900 */
[----:B------:R-:W-:Y:S01]  /*1e50*/  IMAD.X R46, R49, 0x1, R46, P0 ;  /* 0x00000001312e7824 */ /* 0x000fe200000e062e */
[----:B------:R-:W-:Y:S01]  /*1e60*/  IADD3 R56, P0, R54, R7, RZ ;  /* 0x0000000736387210 */ /* 0x000fe20007f1e0ff */
[----:B-----5:R-:W-:Y:S01]  /*1e70*/  FADD R6, -R35, R6 ;  /* 0x0000000623067221 */ /* 0x020fe20000000100 */
[----:B------:R1:W5:Y:S02]  /*1e80*/  LDG.E.EL R39, desc[UR4][R60.64] ;  /* 0x000000043c277981 */ /* 0x000364000c2e1900 */
[----:B------:R-:W-:Y:S02]  /*1e90*/  IADD3.X R57, R46, R29, RZ, P0, !PT ;  /* 0x0000001d2e397210 */ /* 0x000fe400007fe4ff */
[----:B------:R-:W-:Y:S01]  /*1ea0*/  IADD3 R54, P0, R54, R28, RZ ;  /* 0x0000001c36367210 */ /* 0x000fe20007f1e0ff */
[----:B------:R-:W-:-:S04]  /*1eb0*/  IMAD.WIDE R56, R32, 0x4, R56 ;  /* 0x0000000420387825 */ /* 0x000fc800078e0238 */
[----:B------:R-:W-:Y:S02]  /*1ec0*/  IMAD.X R55, R46, 0x1, R33, P0 ;  /* 0x000000012e377824 */ /* 0x000fe400000e0621 */
[C---:B------:R-:W-:Y:S01]  /*1ed0*/  FFMA R46, R12.reuse, R6, R35 ;  /* 0x000000060c2e7223 */ /* 0x040fe20000000023 */
[----:B0-----:R-:W-:Y:S01]  /*1ee0*/  IADD3 R58, P0, R45, R26, RZ ;  /* 0x0000001a2d3a7210 */ /* 0x001fe20007f1e0ff */
[----:B---3--:R-:W-:Y:S01]  /*1ef0*/  FADD R6, -R51, R36 ;  /* 0x0000002433067221 */ /* 0x008fe20000000100 */
[----:B------:R-:W-:Y:S01]  /*1f00*/  IADD3 R45, P3, R30, R45, RZ ;  /* 0x0000002d1e2d7210 */ /* 0x000fe20007f7e0ff */
[----:B------:R0:W3:Y:S02]  /*1f10*/  LDG.E.EL R42, desc[UR4][R56.64] ;  /* 0x00000004382a7981 */ /* 0x0000e4000c2e1900 */
[----:B------:R-:W-:Y:S01]  /*1f20*/  FFMA R51, R12, R6, R51 ;  /* 0x000000060c337223 */ /* 0x000fe20000000033 */
[----:B------:R-:W-:Y:S01]  /*1f30*/  IADD3.X R6, R16, R27, RZ, P0, !PT ;  /* 0x0000001b10067210 */ /* 0x000fe200007fe4ff */
[----:B------:R-:W-:-:S02]  /*1f40*/  IMAD.X R48, R49, 0x1, R16, P3 ;  /* 0x0000000131307824 */ /* 0x000fc400018e0610 */
[----:B------:R-:W-:Y:S01]  /*1f50*/  FADD R8, -R31, R8 ;  /* 0x000000081f087221 */ /* 0x000fe20000000100 */
[----:B-1----:R-:W-:Y:S02]  /*1f60*/  IADD3 R60, P1, R58, R28, RZ ;  /* 0x0000001c3a3c7210 */ /* 0x002fe40007f3e0ff */
[----:B0-----:R-:W-:Y:S01]  /*1f70*/  IADD3 R56, P0, R45, R7, RZ ;  /* 0x000000072d387210 */ /* 0x001fe20007f1e0ff */
[----:B------:R-:W-:Y:S01]  /*1f80*/  FFMA R36, R12, R8, R31 ;  /* 0x000000080c247223 */ /* 0x000fe2000000001f */
[----:B------:R-:W-:Y:S01]  /*1f90*/  IADD3 R58, P2, R7, R58, RZ ;  /* 0x0000003a073a7210 */ /* 0x000fe20007f5e0ff */
[----:B------:R-:W-:Y:S01]  /*1fa0*/  IMAD.WIDE R54, R32, 0x4, R54 ;  /* 0x0000000420367825 */ /* 0x000fe200078e0236 */
[----:B------:R-:W-:Y:S02]  /*1fb0*/  IADD3.X R57, R48, R29, RZ, P0, !PT ;  /* 0x0000001d30397210 */ /* 0x000fe400007fe4ff */
[----:B------:R-:W-:Y:S01]  /*1fc0*/  IADD3 R8, P0, R26, R17, RZ ;  /* 0x000000111a087210 */ /* 0x000fe20007f1e0ff */
[----:B------:R-:W-:Y:S01]  /*1fd0*/  IMAD.X R59, R29, 0x1, R6, P2 ;  /* 0x000000011d3b7824 */ /* 0x000fe200010e0606 */
[----:B------:R-:W-:Y:S01]  /*1fe0*/  IADD3.X R61, R6, R33, RZ, P1, !PT ;  /* 0x00000021063d7210 */ /* 0x000fe20000ffe4ff */
[----:B------:R0:W3:Y:S02]  /*1ff0*/  LDG.E.EL R44, desc[UR4][R54.64] ;  /* 0x00000004362c7981 */ /* 0x0000e4000c2e1900 */
[----:B------:R-:W-:Y:S01]  /*2000*/  IMAD.X R6, R27, 0x1, R47, P0 ;  /* 0x000000011b067824 */ /* 0x000fe200000e062f */
[----:B0-----:R-:W-:-:S04]  /*2010*/  IADD3 R54, P0, R8, R28, RZ ;  /* 0x0000001c08367210 */ /* 0x001fc80007f1e0ff */
[----:B------:R-:W-:Y:S02]  /*2020*/  IADD3.X R55, R6, R33, RZ, P0, !PT ;  /* 0x0000002106377210 */ /* 0x000fe400007fe4ff */
[----:B------:R-:W-:-:S05]  /*2030*/  IADD3 R8, P0, R7, R8, RZ ;  /* 0x0000000807087210 */ /* 0x000fca0007f1e0ff */
[----:B------:R-:W-:Y:S01]  /*2040*/  IMAD.X R9, R29, 0x1, R6, P0 ;  /* 0x000000011d097824 */ /* 0x000fe200000e0606 */
[----:B------:R-:W-:Y:S01]  /*2050*/  IADD3 R26, P0, R23, R26, RZ ;  /* 0x0000001a171a7210 */ /* 0x000fe20007f1e0ff */
[----:B------:R-:W-:-:S04]  /*2060*/  IMAD.WIDE R52, R32, 0x4, R52 ;  /* 0x0000000420347825 */ /* 0x000fc800078e0234 */
[C---:B------:R-:W-:Y:S01]  /*2070*/  IMAD.WIDE R8, R32.reuse, 0x4, R8 ;  /* 0x0000000420087825 */ /* 0x040fe200078e0208 */
[----:B------:R-:W-:Y:S01]  /*2080*/  IADD3 R17, P1, R30, R17, RZ ;  /* 0x000000111e117210 */ /* 0x000fe20007f3e0ff */
[----:B------:R0:W3:Y:S01]  /*2090*/  LDG.E.EL R53, desc[UR4][R52.64] ;  /* 0x0000000434357981 */ /* 0x0000e2000c2e1900 */
[----:B------:R-:W-:Y:S01]  /*20a0*/  IADD3 R23, P2, R30, R23, RZ ;  /* 0x000000171e177210 */ /* 0x000fe20007f5e0ff */
[C---:B------:R-:W-:Y:S02]  /*20b0*/  IMAD.WIDE R54, R32.reuse, 0x4, R54 ;  /* 0x0000000420367825 */ /* 0x040fe400078e0236 */
[----:B------:R1:W5:Y:S02]  /*20c0*/  LDG.E.EL R30, desc[UR4][R8.64] ;  /* 0x00000004081e7981 */ /* 0x000364000c2e1900 */
[----:B------:R-:W-:Y:S02]  /*20d0*/  IMAD.WIDE R56, R32, 0x4, R56 ;  /* 0x0000000420387825 */ /* 0x000fe400078e0238 */
[----:B------:R1:W5:Y:S01]  /*20e0*/  LDG.E.EL R50, desc[UR4][R54.64] ;  /* 0x0000000436327981 */ /* 0x000362000c2e1900 */
[----:B------:R-:W-:Y:S01]  /*20f0*/  IADD3 R6, P3, R17, R7, RZ ;  /* 0x0000000711067210 */ /* 0x000fe20007f7e0ff */
[----:B------:R-:W-:Y:S01]  /*2100*/  IMAD.X R27, R18, 0x1, R27, P0 ;  /* 0x00000001121b7824 */ /* 0x000fe200000e061b */
[----:B0-----:R-:W-:Y:S01]  /*2110*/  IADD3.X R52, R49, R47, RZ, P1, !PT ;  /* 0x0000002f31347210 */ /* 0x001fe20000ffe4ff */
[----:B------:R0:W5:Y:S01]  /*2120*/  LDG.E.EL R31, desc[UR4][R56.64] ;  /* 0x00000004381f7981 */ /* 0x000162000c2e1900 */
[----:B-1----:R-:W-:-:S02]  /*2130*/  IADD3 R8, P5, R45, R28, RZ ;  /* 0x0000001c2d087210 */ /* 0x002fc40007fbe0ff */
[----:B------:R-:W-:Y:S02]  /*2140*/  IADD3.X R18, R49, R18, RZ, P2, !PT ;  /* 0x0000001231127210 */ /* 0x000fe400017fe4ff */
[----:B------:R-:W-:Y:S01]  /*2150*/  IADD3 R54, P4, R26, R28, RZ ;  /* 0x0000001c1a367210 */ /* 0x000fe20007f9e0ff */
[----:B------:R-:W-:Y:S01]  /*2160*/  IMAD.X R9, R48, 0x1, R33, P5 ;  /* 0x0000000130097824 */ /* 0x000fe200028e0621 */
[----:B------:R-:W-:Y:S02]  /*2170*/  IADD3 R26, P1, R7, R26, RZ ;  /* 0x0000001a071a7210 */ /* 0x000fe40007f3e0ff */
[----:B------:R-:W-:Y:S02]  /*2180*/  IADD3 R16, P2, R17, R28, RZ ;  /* 0x0000001c11107210 */ /* 0x000fe40007f5e0ff */
[----:B0-----:R-:W-:Y:S02]  /*2190*/  IADD3 R56, P0, R23, R7, RZ ;  /* 0x0000000717387210 */ /* 0x001fe40007f1e0ff */
[----:B------:R-:W-:Y:S01]  /*21a0*/  IADD3 R28, P5, R23, R28, RZ ;  /* 0x0000001c171c7210 */ /* 0x000fe20007fbe0ff */
[----:B------:R-:W-:Y:S01]  /*21b0*/  IMAD.X R7, R52, 0x1, R29, P3 ;  /* 0x0000000134077824 */ /* 0x000fe200018e061d */
[----:B------:R-:W-:Y:S01]  /*21c0*/  IADD3.X R55, R27, R33, RZ, P4, !PT ;  /* 0x000000211b377210 */ /* 0x000fe200027fe4ff */
[----:B------:R-:W-:Y:S01]  /*21d0*/  IMAD.X R27, R29, 0x1, R27, P1 ;  /* 0x000000011d1b7824 */ /* 0x000fe200008e061b */
[----:B------:R-:W-:-:S02]  /*21e0*/  IADD3.X R57, R18, R29, RZ, P0, !PT ;  /* 0x0000001d12397210 */ /* 0x000fc400007fe4ff */
[----:B------:R-:W-:Y:S02]  /*21f0*/  IADD3.X R17, R52, R33, RZ, P2, !PT ;  /* 0x0000002134117210 */ /* 0x000fe400017fe4ff */
[----:B------:R-:W-:Y:S01]  /*2200*/  IADD3.X R29, R18, R33, RZ, P5, !PT ;  /* 0x00000021121d7210 */ /* 0x000fe20002ffe4ff */
[----:B------:R-:W-:Y:S01]  /*2210*/  FADD R40, -R25, R40 ;  /* 0x0000002819287221 */ /* 0x000fe20000000100 */
[----:B------:R-:W-:-:S04]  /*2220*/  IMAD.WIDE R8, R32, 0x4, R8 ;  /* 0x0000000420087825 */ /* 0x000fc800078e0208 */
        /* <DEDUP_REMOVED lines=8> */
[----:B------:R-:W-:Y:S01]  /*22b0*/  FFMA R25, R12, R40, R25 ;  /* 0x000000280c197223 */ /* 0x000fe20000000019 */
[----:B------:R-:W5:Y:S04]  /*22c0*/  LDG.E.EL R9, desc[UR4][R8.64] ;  /* 0x0000000408097981 */ /* 0x000f68000c2e1900 */
[----:B------:R-:W5:Y:S04]  /*22d0*/  LDG.E.EL R12, desc[UR4][R60.64] ;  /* 0x000000043c0c7981 */ /* 0x000f68000c2e1900 */
[----:B------:R-:W5:Y:S04]  /*22e0*/  LDG.E.EL R40, desc[UR4][R58.64] ;  /* 0x000000043a287981 */ /* 0x000f68000c2e1900 */
[----:B------:R-:W5:Y:S04]  /*22f0*/  LDG.E.EL R55, desc[UR4][R54.64] ;  /* 0x0000000436377981 */ /* 0x000f68000c2e1900 */
[----:B------:R0:W5:Y:S04]  /*2300*/  LDG.E.EL R18, desc[UR4][R6.64] ;  /* 0x0000000406127981 */ /* 0x000168000c2e1900 */
[----:B------:R-:W5:Y:S04]  /*2310*/  LDG.E.EL R27, desc[UR4][R26.64] ;  /* 0x000000041a1b7981 */ /* 0x000f68000c2e1900 */
[----:B------:R-:W5:Y:S01]  /*2320*/  LDG.E.EL R16, desc[UR4][R16.64] ;  /* 0x0000000410107981 */ /* 0x000f62000c2e1900 */
[----:B0-----:R-:W0:Y:S03]  /*2330*/  LDC.64 R6, c[0x0][0x210] ;  /* 0x00008400ff067b82 */ /* 0x001e260000000a00 */
[----:B------:R-:W5:Y:S04]  /*2340*/  LDG.E.EL R57, desc[UR4][R56.64] ;  /* 0x0000000438397981 */ /* 0x000f68000c2e1900 */
[----:B------:R-:W5:Y:S01]  /*2350*/  LDG.E.EL R29, desc[UR4][R28.64] ;  /* 0x000000041c1d7981 */ /* 0x000f62000c2e1900 */
[----:B------:R-:W-:-:S04]  /*2360*/  FADD R25, -R46, R25 ;  /* 0x000000192e197221 */ /* 0x000fc80000000100 */
[----:B------:R-:W-:Y:S01]  /*2370*/  FFMA R46, R5, R25, R46 ;  /* 0x00000019052e7223 */ /* 0x000fe2000000002e */
[----:B------:R-:W-:Y:S01]  /*2380*/  FADD R19, -R38, R19 ;  /* 0x0000001326137221 */ /* 0x000fe20000000100 */
[----:B0-----:R-:W-:-:S04]  /*2390*/  IMAD.WIDE R6, R4, 0x4, R6 ;  /* 0x0000000404067825 */ /* 0x001fc800078e0206 */
[----:B--2---:R-:W-:-:S04]  /*23a0*/  FADD R37, -R34, R37 ;  /* 0x0000002522257221 */ /* 0x004fc80000000100 */
[----:B------:R-:W-:Y:S01]  /*23b0*/  FFMA R34, R13, R37, R34 ;  /* 0x000000250d227223 */ /* 0x000fe20000000022 */
[----:B----4-:R-:W-:Y:S01]  /*23c0*/  FADD R23, -R10, R11 ;  /* 0x0000000b0a177221 */ /* 0x010fe20000000100 */
[----:B------:R-:W-:-:S03]  /*23d0*/  FADD R41, -R2, R41 ;  /* 0x0000002902297221 */ /* 0x000fc60000000100 */
[C---:B------:R-:W-:Y:S01]  /*23e0*/  FFMA R23, R13.reuse, R23, R10 ;  /* 0x000000170d177223 */ /* 0x040fe2000000000a */
[----:B------:R-:W-:Y:S01]  /*23f0*/  FFMA R41, R13, R41, R2 ;  /* 0x000000290d297223 */ /* 0x000fe20000000002 */
[----:B------:R-:W-:Y:S02]  /*2400*/  FADD R11, -R36, R51 ;  /* 0x00000033240b7221 */ /* 0x000fe40000000100 */
[----:B------:R-:W-:Y:S02]  /*2410*/  FADD R23, -R34, R23 ;  /* 0x0000001722177221 */ /* 0x000fe40000000100 */
[C---:B------:R-:W-:Y:S02]  /*2420*/  FFMA R11, R5.reuse, R11, R36 ;  /* 0x0000000b050b7223 */ /* 0x040fe40000000024 */
[----:B------:R-:W-:Y:S02]  /*2430*/  FFMA R2, R5, R23, R34 ;  /* 0x0000001705027223 */ /* 0x000fe40000000022 */
[----:B------:R-:W-:Y:S01]  /*2440*/  FADD R46, -R11, R46 ;  /* 0x0000002e0b2e7221 */ /* 0x000fe20000000100 */
[----:B------:R-:W-:-:S03]  /*2450*/  FFMA R23, R3, R19, R38 ;  /* 0x0000001303177223 */ /* 0x000fc60000000026 */
[----:B------:R-:W-:Y:S02]  /*2460*/  FFMA R8, R0, R46, R11 ;  /* 0x0000002e00087223 */ /* 0x000fe4000000000b */
[----:B------:R-:W-:Y:S01]  /*2470*/  STG.E.128 desc[UR4][R6.64], R20 ;  /* 0x0000001406007986 */ /* 0x000fe2000c101d04 */
[----:B---3--:R-:W-:-:S04]  /*2480*/  FADD R53, -R24, R53 ;  /* 0x0000003518357221 */ /* 0x008fc80000000100 */
[----:B------:R-:W-:Y:S01]  /*2490*/  FFMA R24, R13, R53, R24 ;  /* 0x000000350d187223 */ /* 0x000fe20000000018 */
[----:B-----5:R-:W-:-:S04]  /*24a0*/  FADD R31, -R42, R31 ;  /* 0x0000001f2a1f7221 */ /* 0x020fc80000000100 */
[----:B------:R-:W-:Y:S01]  /*24b0*/  FFMA R31, R14, R31, R42 ;  /* 0x0000001f0e1f7223 */ /* 0x000fe2000000002a */
[----:B------:R-:W-:-:S04]  /*24c0*/  FADD R13, -R24, R41 ;  /* 0x00000029180d7221 */ /* 0x000fc80000000100 */
[----:B------:R-:W-:-:S04]  /*24d0*/  FFMA R13, R5, R13, R24 ;  /* 0x0000000d050d7223 */ /* 0x000fc80000000018 */
[----:B------:R-:W-:Y:S01]  /*24e0*/  FADD R2, -R13, R2 ;  /* 0x000000020d027221 */ /* 0x000fe20000000100 */
[----:B------:R-:W-:Y:S01]  /*24f0*/  FADD R9, -R44, R9 ;  /* 0x000000092c097221 */ /* 0x000fe20000000100 */
[----:B------:R-:W-:Y:S01]  /*2500*/  FADD R12, -R39, R12 ;  /* 0x0000000c270c7221 */ /* 0x000fe20000000100 */
[----:B------:R-:W-:Y:S01]  /*2510*/  FADD R40, -R43, R40 ;  /* 0x000000282b287221 */ /* 0x000fe20000000100 */
[----:B------:R-:W-:Y:S02]  /*2520*/  FADD R55, -R50, R55 ;  /* 0x0000003732377221 */ /* 0x000fe40000000100 */
[C---:B------:R-:W-:Y:S01]  /*2530*/  FFMA R12, R14.reuse, R12, R39 ;  /* 0x0000000c0e0c7223 */ /* 0x040fe20000000027 */
[C---:B------:R-:W-:Y:S01]  /*2540*/  FFMA R40, R14.reuse, R40, R43 ;  /* 0x000000280e287223 */ /* 0x040fe2000000002b */
[----:B------:R-:W-:Y:S01]  /*2550*/  FFMA R9, R14, R9, R44 ;  /* 0x000000090e097223 */ /* 0x000fe2000000002c */
[----:B------:R-:W-:Y:S01]  /*2560*/  FFMA R50, R15, R55, R50 ;  /* 0x000000370f327223 */ /* 0x000fe20000000032 */
[----:B------:R-:W-:-:S04]  /*2570*/  FADD R27, -R30, R27 ;  /* 0x0000001b1e1b7221 */ /* 0x000fc80000000100 */
[----:B------:R-:W-:Y:S01]  /*2580*/  FFMA R30, R15, R27, R30 ;  /* 0x0000001b0f1e7223 */ /* 0x000fe2000000001e */
[----:B------:R-:W-:Y:S01]  /*2590*/  FADD R57, -R18, R57 ;  /* 0x0000003912397221 */ /* 0x000fe20000000100 */
[----:B------:R-:W-:-:S03]  /*25a0*/  FADD R29, -R16, R29 ;  /* 0x0000001d101d7221 */ /* 0x000fc60000000100 */
[C---:B------:R-:W-:Y:S01]  /*25b0*/  FFMA R57, R15.reuse, R57, R18 ;  /* 0x000000390f397223 */ /* 0x040fe20000000012 */
[----:B------:R-:W-:Y:S01]  /*25c0*/  FFMA R29, R15, R29, R16 ;  /* 0x0000001d0f1d7223 */ /* 0x000fe20000000010 */
[----:B------:R-:W-:Y:S01]  /*25d0*/  FADD R31, -R40, R31 ;  /* 0x0000001f281f7221 */ /* 0x000fe20000000100 */
[----:B------:R-:W-:Y:S01]  /*25e0*/  FADD R9, -R12, R9 ;  /* 0x000000090c097221 */ /* 0x000fe20000000100 */
[----:B------:R-:W-:Y:S01]  /*25f0*/  FADD R57, -R30, R57 ;  /* 0x000000391e397221 */ /* 0x000fe20000000100 */
[----:B------:R-:W-:Y:S01]  /*2600*/  FADD R29, -R50, R29 ;  /* 0x0000001d321d7221 */ /* 0x000fe20000000100 */
[C---:B------:R-:W-:Y:S01]  /*2610*/  FFMA R31, R5.reuse, R31, R40 ;  /* 0x0000001f051f7223 */ /* 0x040fe20000000028 */
[C---:B------:R-:W-:Y:S01]  /*2620*/  FFMA R12, R5.reuse, R9, R12 ;  /* 0x00000009050c7223 */ /* 0x040fe2000000000c */
[C---:B------:R-:W-:Y:S01]  /*2630*/  FFMA R57, R5.reuse, R57, R30 ;  /* 0x0000003905397223 */ /* 0x040fe2000000001e */
[----:B------:R-:W-:Y:S02]  /*2640*/  FFMA R50, R5, R29, R50 ;  /* 0x0000001d05327223 */ /* 0x000fe40000000032 */
[----:B------:R-:W-:-:S02]  /*2650*/  FADD R12, -R31, R12 ;  /* 0x0000000c1f0c7221 */ /* 0x000fc40000000100 */
[----:B------:R-:W-:Y:S01]  /*2660*/  FADD R50, -R57, R50 ;  /* 0x0000003239327221 */ /* 0x000fe20000000100 */
[C---:B------:R-:W-:Y:S01]  /*2670*/  FFMA R9, R0.reuse, R2, R13 ;  /* 0x0000000200097223 */ /* 0x040fe2000000000d */
[C---:B------:R-:W-:Y:S02]  /*2680*/  FFMA R10, R0.reuse, R12, R31 ;  /* 0x0000000c000a7223 */ /* 0x040fe4000000001f */
[----:B------:R-:W-:-:S05]  /*2690*/  FFMA R11, R0, R50, R57 ;  /* 0x00000032000b7223 */ /* 0x000fca0000000039 */
[----:B------:R-:W-:Y:S01]  /*26a0*/  STG.E.128 desc[UR4][R6.64+0x800], R8 ;  /* 0x0008000806007986 */ /* 0x000fe2000c101d04 */
[----:B------:R-:W-:Y:S05]  /*26b0*/  EXIT ;  /* 0x000000000000794d */ /* 0x000fea0003800000 */
.L_x_0:
[----:B------:R-:W-:-:S00]  /*26c0*/  BRA `(.L_x_0) ;  /* 0xfffffffc00fc7947 */ /* 0x000fc0000383ffff */
[----:B------:R-:W-:-:S00]  /*26d0*/  NOP ;  /* 0x0000000000007918 */ /* 0x000fc00000000000 */
        /* <DEDUP_REMOVED lines=10> */
.L_x_1:


//--------------------- .nv.constant0.triton_poi_fused__unsafe_index_add_mul_sub_8 --------------------------
	.section	.nv.constant0.triton_poi_fused__unsafe_index_add_mul_sub_8,"a",@progbits
	.sectionflags	@""
	.align	4
.nv.constant0.triton_poi_fused__unsafe_index_add_mul_sub_8:
	.zero		620
